//
// Generated by NVIDIA NVVM Compiler
//
// Compiler Build ID: CL-36424714
// Cuda compilation tools, release 13.0, V13.0.88
// Based on NVVM 20.0.0
//

.version 9.0
.target sm_100
.address_size 64

	// .globl	pop_nca_executor_run_batch
.const .align 4 .b8 NHBD[40] = {0, 0, 0, 0, 255, 255, 255, 255, 255, 255, 255, 255, 0, 0, 0, 0, 0, 0, 0, 0, 0, 0, 0, 0, 1, 0, 0, 0, 0, 0, 0, 0, 0, 0, 0, 0, 1};
// _ZZ26pop_nca_executor_run_batchE9weights_s has been demoted
// _ZZ26pop_nca_executor_run_batchE8biases_s has been demoted
.extern .shared .align 16 .b8 sub_s[];

.visible .entry pop_nca_executor_run_batch(
	.param .u64 .ptr .align 1 pop_nca_executor_run_batch_param_0,
	.param .u64 .ptr .align 1 pop_nca_executor_run_batch_param_1,
	.param .u64 .ptr .align 1 pop_nca_executor_run_batch_param_2,
	.param .u64 .ptr .align 1 pop_nca_executor_run_batch_param_3,
	.param .u32 pop_nca_executor_run_batch_param_4,
	.param .u32 pop_nca_executor_run_batch_param_5
)
{
	.reg .pred 	%p<86>;
	.reg .b32 	%r<259>;
	.reg .b32 	%f<1295>;
	.reg .b64 	%rd<52>;
	// demoted variable
	.shared .align 4 .b8 _ZZ26pop_nca_executor_run_batchE9weights_s[1224];
	// demoted variable
	.shared .align 4 .b8 _ZZ26pop_nca_executor_run_batchE8biases_s[24];
	ld.param.u64 	%rd3, [pop_nca_executor_run_batch_param_0];
	ld.param.u64 	%rd4, [pop_nca_executor_run_batch_param_1];
	ld.param.u64 	%rd5, [pop_nca_executor_run_batch_param_2];
	ld.param.u64 	%rd6, [pop_nca_executor_run_batch_param_3];
	ld.param.u32 	%r130, [pop_nca_executor_run_batch_param_4];
	ld.param.u32 	%r131, [pop_nca_executor_run_batch_param_5];
	cvta.to.global.u64 	%rd1, %rd4;
	cvta.to.global.u64 	%rd2, %rd3;
	cvta.to.global.u64 	%rd7, %rd6;
	cvta.to.global.u64 	%rd8, %rd5;
	mov.u32 	%r1, %ctaid.x;
	mul.wide.u32 	%rd9, %r1, 4;
	add.s64 	%rd10, %rd8, %rd9;
	ld.global.nc.u32 	%r2, [%rd10];
	add.s64 	%rd11, %rd7, %rd9;
	ld.global.nc.u32 	%r3, [%rd11];
	mul.lo.s32 	%r4, %r3, %r2;
	mov.u32 	%r5, %tid.x;
	setp.ge.u32 	%p3, %r5, %r4;
	@%p3 bra 	$L__BB0_136;
	mov.u32 	%r6, %ctaid.y;
	mov.u32 	%r132, %nctaid.x;
	mad.lo.s32 	%r133, %r6, %r132, %r1;
	mul.lo.s32 	%r134, %r133, %r131;
	mul.lo.s32 	%r7, %r134, 10;
	mul.lo.s32 	%r8, %r4, 10;
	setp.lt.s32 	%p4, %r4, 1;
	@%p4 bra 	$L__BB0_8;
	max.s32 	%r136, %r8, %r4;
	sub.s32 	%r137, %r136, %r4;
	setp.ne.s32 	%p5, %r137, 0;
	selp.u32 	%r138, 1, 0, %p5;
	selp.s32 	%r139, -1, 0, %p5;
	add.s32 	%r140, %r137, %r139;
	div.u32 	%r141, %r140, %r4;
	add.s32 	%r142, %r141, %r138;
	add.s32 	%r9, %r142, 1;
	and.b32  	%r10, %r9, 3;
	setp.lt.u32 	%p6, %r142, 3;
	mov.b32 	%r239, 0;
	@%p6 bra 	$L__BB0_5;
	and.b32  	%r144, %r9, -4;
	shl.b32 	%r11, %r4, 2;
	shl.b32 	%r145, %r5, 2;
	mov.u32 	%r146, sub_s;
	add.s32 	%r238, %r146, %r145;
	shl.b32 	%r13, %r4, 4;
	shl.b32 	%r14, %r4, 3;
	mul.lo.s32 	%r15, %r4, 12;
	add.s32 	%r234, %r5, %r7;
	add.s32 	%r237, %r234, %r4;
	shl.b32 	%r147, %r4, 1;
	add.s32 	%r236, %r234, %r147;
	mad.lo.s32 	%r235, %r4, 3, %r234;
	neg.s32 	%r233, %r144;
	mov.b32 	%r239, 0;
$L__BB0_4:
	mul.wide.u32 	%rd12, %r234, 4;
	add.s64 	%rd13, %rd2, %rd12;
	ld.global.f32 	%f657, [%rd13];
	st.shared.f32 	[%r238], %f657;
	mul.wide.u32 	%rd14, %r237, 4;
	add.s64 	%rd15, %rd2, %rd14;
	ld.global.f32 	%f658, [%rd15];
	add.s32 	%r148, %r238, %r11;
	st.shared.f32 	[%r148], %f658;
	mul.wide.u32 	%rd16, %r236, 4;
	add.s64 	%rd17, %rd2, %rd16;
	ld.global.f32 	%f659, [%rd17];
	add.s32 	%r149, %r238, %r14;
	st.shared.f32 	[%r149], %f659;
	mul.wide.u32 	%rd18, %r235, 4;
	add.s64 	%rd19, %rd2, %rd18;
	ld.global.f32 	%f660, [%rd19];
	add.s32 	%r150, %r238, %r15;
	st.shared.f32 	[%r150], %f660;
	add.s32 	%r239, %r239, %r11;
	add.s32 	%r238, %r238, %r13;
	add.s32 	%r237, %r237, %r11;
	add.s32 	%r236, %r236, %r11;
	add.s32 	%r235, %r235, %r11;
	add.s32 	%r234, %r234, %r11;
	add.s32 	%r233, %r233, 4;
	setp.eq.s32 	%p7, %r233, 0;
	@%p7 bra 	$L__BB0_5;
	bra.uni 	$L__BB0_4;
$L__BB0_5:
	setp.eq.s32 	%p8, %r10, 0;
	@%p8 bra 	$L__BB0_8;
	add.s32 	%r151, %r5, %r239;
	shl.b32 	%r152, %r151, 2;
	mov.u32 	%r153, sub_s;
	add.s32 	%r227, %r153, %r152;
	shl.b32 	%r23, %r4, 2;
	add.s32 	%r226, %r151, %r7;
	neg.s32 	%r225, %r10;
$L__BB0_7:
	.pragma "nounroll";
	mul.wide.u32 	%rd20, %r226, 4;
	add.s64 	%rd21, %rd2, %rd20;
	ld.global.f32 	%f661, [%rd21];
	st.shared.f32 	[%r227], %f661;
	add.s32 	%r227, %r227, %r23;
	add.s32 	%r226, %r226, %r4;
	add.s32 	%r225, %r225, 1;
	setp.ne.s32 	%p9, %r225, 0;
	@%p9 bra 	$L__BB0_7;
$L__BB0_8:
	setp.gt.u32 	%p10, %r5, 299;
	@%p10 bra 	$L__BB0_13;
	mul.lo.s32 	%r32, %r6, 306;
	add.s32 	%r154, %r5, %r4;
	max.s32 	%r155, %r154, 300;
	setp.lt.s32 	%p11, %r154, 300;
	selp.u32 	%r156, 1, 0, %p11;
	add.s32 	%r157, %r154, %r156;
	sub.s32 	%r158, %r155, %r157;
	div.u32 	%r159, %r158, %r4;
	add.s32 	%r33, %r159, %r156;
	and.b32  	%r160, %r33, 3;
	setp.eq.s32 	%p12, %r160, 3;
	mov.u32 	%r232, %r5;
	@%p12 bra 	$L__BB0_12;
	shl.b32 	%r161, %r5, 2;
	mov.u32 	%r162, _ZZ26pop_nca_executor_run_batchE9weights_s;
	add.s32 	%r230, %r162, %r161;
	shl.b32 	%r35, %r4, 2;
	add.s32 	%r229, %r5, %r32;
	add.s32 	%r163, %r33, 1;
	and.b32  	%r164, %r163, 3;
	neg.s32 	%r228, %r164;
	mov.u32 	%r232, %r5;
$L__BB0_11:
	.pragma "nounroll";
	mul.wide.u32 	%rd22, %r229, 4;
	add.s64 	%rd23, %rd1, %rd22;
	ld.global.nc.f32 	%f662, [%rd23];
	st.shared.f32 	[%r230], %f662;
	add.s32 	%r232, %r232, %r4;
	add.s32 	%r230, %r230, %r35;
	add.s32 	%r229, %r229, %r4;
	add.s32 	%r228, %r228, 1;
	setp.ne.s32 	%p13, %r228, 0;
	@%p13 bra 	$L__BB0_11;
$L__BB0_12:
	setp.lt.u32 	%p14, %r33, 3;
	@%p14 bra 	$L__BB0_13;
	bra.uni 	$L__BB0_137;
$L__BB0_13:
	setp.gt.u32 	%p16, %r5, 5;
	@%p16 bra 	$L__BB0_21;
	mul.lo.s32 	%r61, %r6, 306;
	add.s32 	%r176, %r5, %r4;
	max.s32 	%r177, %r176, 6;
	setp.lt.s32 	%p17, %r176, 6;
	selp.u32 	%r178, 1, 0, %p17;
	add.s32 	%r179, %r176, %r178;
	sub.s32 	%r180, %r177, %r179;
	div.u32 	%r181, %r180, %r4;
	add.s32 	%r62, %r181, %r178;
	and.b32  	%r182, %r62, 3;
	setp.eq.s32 	%p18, %r182, 3;
	mov.u32 	%r246, %r5;
	@%p18 bra 	$L__BB0_18;
	add.s32 	%r243, %r5, 300;
	shl.b32 	%r183, %r5, 2;
	mov.u32 	%r184, _ZZ26pop_nca_executor_run_batchE8biases_s;
	add.s32 	%r242, %r184, %r183;
	shl.b32 	%r65, %r4, 2;
	add.s32 	%r241, %r5, %r61;
	add.s32 	%r185, %r62, 1;
	and.b32  	%r186, %r185, 3;
	neg.s32 	%r240, %r186;
$L__BB0_16:
	.pragma "nounroll";
	add.s32 	%r187, %r241, 300;
	mul.wide.u32 	%rd32, %r187, 4;
	add.s64 	%rd33, %rd1, %rd32;
	ld.global.nc.f32 	%f667, [%rd33];
	st.shared.f32 	[%r242], %f667;
	add.s32 	%r243, %r243, %r4;
	add.s32 	%r242, %r242, %r65;
	add.s32 	%r241, %r241, %r4;
	add.s32 	%r240, %r240, 1;
	setp.ne.s32 	%p19, %r240, 0;
	@%p19 bra 	$L__BB0_16;
	add.s32 	%r246, %r243, -300;
$L__BB0_18:
	setp.lt.u32 	%p20, %r62, 3;
	@%p20 bra 	$L__BB0_21;
	add.s32 	%r78, %r61, 300;
	mov.u32 	%r190, _ZZ26pop_nca_executor_run_batchE8biases_s;
	shl.b32 	%r193, %r4, 2;
$L__BB0_20:
	add.s32 	%r188, %r78, %r246;
	mul.wide.u32 	%rd34, %r188, 4;
	add.s64 	%rd35, %rd1, %rd34;
	ld.global.nc.f32 	%f668, [%rd35];
	shl.b32 	%r189, %r246, 2;
	add.s32 	%r191, %r190, %r189;
	st.shared.f32 	[%r191], %f668;
	add.s32 	%r192, %r188, %r4;
	mul.wide.u32 	%rd36, %r192, 4;
	add.s64 	%rd37, %rd1, %rd36;
	ld.global.nc.f32 	%f669, [%rd37];
	add.s32 	%r194, %r191, %r193;
	st.shared.f32 	[%r194], %f669;
	add.s32 	%r195, %r192, %r4;
	mul.wide.u32 	%rd38, %r195, 4;
	add.s64 	%rd39, %rd1, %rd38;
	ld.global.nc.f32 	%f670, [%rd39];
	add.s32 	%r196, %r194, %r193;
	st.shared.f32 	[%r196], %f670;
	add.s32 	%r197, %r195, %r4;
	mul.wide.u32 	%rd40, %r197, 4;
	add.s64 	%rd41, %rd1, %rd40;
	ld.global.nc.f32 	%f671, [%rd41];
	add.s32 	%r198, %r196, %r193;
	st.shared.f32 	[%r198], %f671;
	add.s32 	%r246, %r193, %r246;
	setp.lt.s32 	%p21, %r246, 6;
	@%p21 bra 	$L__BB0_20;
$L__BB0_21:
	bar.sync 	0;
	setp.lt.s32 	%p22, %r130, 1;
	@%p22 bra 	$L__BB0_129;
	div.u32 	%r83, %r5, %r3;
	mul.lo.s32 	%r199, %r83, %r3;
	sub.s32 	%r200, %r5, %r199;
	add.s32 	%r84, %r83, -1;
	mad.lo.s32 	%r201, %r84, %r3, %r200;
	mov.u32 	%r202, sub_s;
	mad.lo.s32 	%r85, %r201, 40, %r202;
	add.s32 	%r203, %r200, -1;
	setp.ge.u32 	%p23, %r203, %r3;
	setp.ge.u32 	%p24, %r83, %r2;
	or.pred  	%p1, %p23, %p24;
	mad.lo.s32 	%r87, %r5, 40, %r202;
	add.s32 	%r86, %r87, -40;
	add.s32 	%r204, %r200, 1;
	setp.ge.u32 	%p25, %r204, %r3;
	or.pred  	%p2, %p25, %p24;
	add.s32 	%r88, %r83, 1;
	mad.lo.s32 	%r89, %r3, 40, %r87;
	neg.s32 	%r247, %r130;
$L__BB0_23:
	setp.ge.u32 	%p26, %r84, %r2;
	ld.shared.f32 	%f1006, [_ZZ26pop_nca_executor_run_batchE8biases_s];
	ld.shared.f32 	%f1005, [_ZZ26pop_nca_executor_run_batchE8biases_s+4];
	ld.shared.f32 	%f1004, [_ZZ26pop_nca_executor_run_batchE8biases_s+8];
	ld.shared.f32 	%f1003, [_ZZ26pop_nca_executor_run_batchE8biases_s+12];
	ld.shared.f32 	%f1002, [_ZZ26pop_nca_executor_run_batchE8biases_s+16];
	ld.shared.f32 	%f1001, [_ZZ26pop_nca_executor_run_batchE8biases_s+20];
	@%p26 bra 	$L__BB0_44;
	ld.shared.f32 	%f7, [%r85];
	setp.lt.f32 	%p27, %f7, 0f3F000000;
	@%p27 bra 	$L__BB0_26;
	ld.shared.f32 	%f672, [_ZZ26pop_nca_executor_run_batchE9weights_s];
	fma.rn.f32 	%f1006, %f7, %f672, %f1006;
	ld.shared.f32 	%f673, [_ZZ26pop_nca_executor_run_batchE9weights_s+4];
	fma.rn.f32 	%f1005, %f7, %f673, %f1005;
	ld.shared.f32 	%f674, [_ZZ26pop_nca_executor_run_batchE9weights_s+8];
	fma.rn.f32 	%f1004, %f7, %f674, %f1004;
	ld.shared.f32 	%f675, [_ZZ26pop_nca_executor_run_batchE9weights_s+12];
	fma.rn.f32 	%f1003, %f7, %f675, %f1003;
	ld.shared.f32 	%f676, [_ZZ26pop_nca_executor_run_batchE9weights_s+16];
	fma.rn.f32 	%f1002, %f7, %f676, %f1002;
	ld.shared.f32 	%f677, [_ZZ26pop_nca_executor_run_batchE9weights_s+20];
	fma.rn.f32 	%f1001, %f7, %f677, %f1001;
$L__BB0_26:
	ld.shared.f32 	%f20, [%r85+4];
	setp.lt.f32 	%p28, %f20, 0f3F000000;
	@%p28 bra 	$L__BB0_28;
	ld.shared.f32 	%f678, [_ZZ26pop_nca_executor_run_batchE9weights_s+120];
	fma.rn.f32 	%f1006, %f20, %f678, %f1006;
	ld.shared.f32 	%f679, [_ZZ26pop_nca_executor_run_batchE9weights_s+124];
	fma.rn.f32 	%f1005, %f20, %f679, %f1005;
	ld.shared.f32 	%f680, [_ZZ26pop_nca_executor_run_batchE9weights_s+128];
	fma.rn.f32 	%f1004, %f20, %f680, %f1004;
	ld.shared.f32 	%f681, [_ZZ26pop_nca_executor_run_batchE9weights_s+132];
	fma.rn.f32 	%f1003, %f20, %f681, %f1003;
	ld.shared.f32 	%f682, [_ZZ26pop_nca_executor_run_batchE9weights_s+136];
	fma.rn.f32 	%f1002, %f20, %f682, %f1002;
	ld.shared.f32 	%f683, [_ZZ26pop_nca_executor_run_batchE9weights_s+140];
	fma.rn.f32 	%f1001, %f20, %f683, %f1001;
$L__BB0_28:
	ld.shared.f32 	%f33, [%r85+8];
	setp.lt.f32 	%p29, %f33, 0f3F000000;
	@%p29 bra 	$L__BB0_30;
	ld.shared.f32 	%f684, [_ZZ26pop_nca_executor_run_batchE9weights_s+240];
	fma.rn.f32 	%f1006, %f33, %f684, %f1006;
	ld.shared.f32 	%f685, [_ZZ26pop_nca_executor_run_batchE9weights_s+244];
	fma.rn.f32 	%f1005, %f33, %f685, %f1005;
	ld.shared.f32 	%f686, [_ZZ26pop_nca_executor_run_batchE9weights_s+248];
	fma.rn.f32 	%f1004, %f33, %f686, %f1004;
	ld.shared.f32 	%f687, [_ZZ26pop_nca_executor_run_batchE9weights_s+252];
	fma.rn.f32 	%f1003, %f33, %f687, %f1003;
	ld.shared.f32 	%f688, [_ZZ26pop_nca_executor_run_batchE9weights_s+256];
	fma.rn.f32 	%f1002, %f33, %f688, %f1002;
	ld.shared.f32 	%f689, [_ZZ26pop_nca_executor_run_batchE9weights_s+260];
	fma.rn.f32 	%f1001, %f33, %f689, %f1001;
$L__BB0_30:
	ld.shared.f32 	%f46, [%r85+12];
	setp.lt.f32 	%p30, %f46, 0f3F000000;
	@%p30 bra 	$L__BB0_32;
	ld.shared.f32 	%f690, [_ZZ26pop_nca_executor_run_batchE9weights_s+360];
	fma.rn.f32 	%f1006, %f46, %f690, %f1006;
	ld.shared.f32 	%f691, [_ZZ26pop_nca_executor_run_batchE9weights_s+364];
	fma.rn.f32 	%f1005, %f46, %f691, %f1005;
	ld.shared.f32 	%f692, [_ZZ26pop_nca_executor_run_batchE9weights_s+368];
	fma.rn.f32 	%f1004, %f46, %f692, %f1004;
	ld.shared.f32 	%f693, [_ZZ26pop_nca_executor_run_batchE9weights_s+372];
	fma.rn.f32 	%f1003, %f46, %f693, %f1003;
	ld.shared.f32 	%f694, [_ZZ26pop_nca_executor_run_batchE9weights_s+376];
	fma.rn.f32 	%f1002, %f46, %f694, %f1002;
	ld.shared.f32 	%f695, [_ZZ26pop_nca_executor_run_batchE9weights_s+380];
	fma.rn.f32 	%f1001, %f46, %f695, %f1001;
$L__BB0_32:
	ld.shared.f32 	%f59, [%r85+16];
	setp.lt.f32 	%p31, %f59, 0f3F000000;
	@%p31 bra 	$L__BB0_34;
	ld.shared.f32 	%f696, [_ZZ26pop_nca_executor_run_batchE9weights_s+480];
	fma.rn.f32 	%f1006, %f59, %f696, %f1006;
	ld.shared.f32 	%f697, [_ZZ26pop_nca_executor_run_batchE9weights_s+484];
	fma.rn.f32 	%f1005, %f59, %f697, %f1005;
	ld.shared.f32 	%f698, [_ZZ26pop_nca_executor_run_batchE9weights_s+488];
	fma.rn.f32 	%f1004, %f59, %f698, %f1004;
	ld.shared.f32 	%f699, [_ZZ26pop_nca_executor_run_batchE9weights_s+492];
	fma.rn.f32 	%f1003, %f59, %f699, %f1003;
	ld.shared.f32 	%f700, [_ZZ26pop_nca_executor_run_batchE9weights_s+496];
	fma.rn.f32 	%f1002, %f59, %f700, %f1002;
	ld.shared.f32 	%f701, [_ZZ26pop_nca_executor_run_batchE9weights_s+500];
	fma.rn.f32 	%f1001, %f59, %f701, %f1001;
$L__BB0_34:
	ld.shared.f32 	%f72, [%r85+20];
	setp.lt.f32 	%p32, %f72, 0f3F000000;
	@%p32 bra 	$L__BB0_36;
	ld.shared.f32 	%f702, [_ZZ26pop_nca_executor_run_batchE9weights_s+600];
	fma.rn.f32 	%f1006, %f72, %f702, %f1006;
	ld.shared.f32 	%f703, [_ZZ26pop_nca_executor_run_batchE9weights_s+604];
	fma.rn.f32 	%f1005, %f72, %f703, %f1005;
	ld.shared.f32 	%f704, [_ZZ26pop_nca_executor_run_batchE9weights_s+608];
	fma.rn.f32 	%f1004, %f72, %f704, %f1004;
	ld.shared.f32 	%f705, [_ZZ26pop_nca_executor_run_batchE9weights_s+612];
	fma.rn.f32 	%f1003, %f72, %f705, %f1003;
	ld.shared.f32 	%f706, [_ZZ26pop_nca_executor_run_batchE9weights_s+616];
	fma.rn.f32 	%f1002, %f72, %f706, %f1002;
	ld.shared.f32 	%f707, [_ZZ26pop_nca_executor_run_batchE9weights_s+620];
	fma.rn.f32 	%f1001, %f72, %f707, %f1001;
$L__BB0_36:
	ld.shared.f32 	%f85, [%r85+24];
	setp.lt.f32 	%p33, %f85, 0f3F000000;
	@%p33 bra 	$L__BB0_38;
	ld.shared.f32 	%f708, [_ZZ26pop_nca_executor_run_batchE9weights_s+720];
	fma.rn.f32 	%f1006, %f85, %f708, %f1006;
	ld.shared.f32 	%f709, [_ZZ26pop_nca_executor_run_batchE9weights_s+724];
	fma.rn.f32 	%f1005, %f85, %f709, %f1005;
	ld.shared.f32 	%f710, [_ZZ26pop_nca_executor_run_batchE9weights_s+728];
	fma.rn.f32 	%f1004, %f85, %f710, %f1004;
	ld.shared.f32 	%f711, [_ZZ26pop_nca_executor_run_batchE9weights_s+732];
	fma.rn.f32 	%f1003, %f85, %f711, %f1003;
	ld.shared.f32 	%f712, [_ZZ26pop_nca_executor_run_batchE9weights_s+736];
	fma.rn.f32 	%f1002, %f85, %f712, %f1002;
	ld.shared.f32 	%f713, [_ZZ26pop_nca_executor_run_batchE9weights_s+740];
	fma.rn.f32 	%f1001, %f85, %f713, %f1001;
$L__BB0_38:
	ld.shared.f32 	%f98, [%r85+28];
	setp.lt.f32 	%p34, %f98, 0f3F000000;
	@%p34 bra 	$L__BB0_40;
	ld.shared.f32 	%f714, [_ZZ26pop_nca_executor_run_batchE9weights_s+840];
	fma.rn.f32 	%f1006, %f98, %f714, %f1006;
	ld.shared.f32 	%f715, [_ZZ26pop_nca_executor_run_batchE9weights_s+844];
	fma.rn.f32 	%f1005, %f98, %f715, %f1005;
	ld.shared.f32 	%f716, [_ZZ26pop_nca_executor_run_batchE9weights_s+848];
	fma.rn.f32 	%f1004, %f98, %f716, %f1004;
	ld.shared.f32 	%f717, [_ZZ26pop_nca_executor_run_batchE9weights_s+852];
	fma.rn.f32 	%f1003, %f98, %f717, %f1003;
	ld.shared.f32 	%f718, [_ZZ26pop_nca_executor_run_batchE9weights_s+856];
	fma.rn.f32 	%f1002, %f98, %f718, %f1002;
	ld.shared.f32 	%f719, [_ZZ26pop_nca_executor_run_batchE9weights_s+860];
	fma.rn.f32 	%f1001, %f98, %f719, %f1001;
$L__BB0_40:
	ld.shared.f32 	%f111, [%r85+32];
	setp.lt.f32 	%p35, %f111, 0f3F000000;
	@%p35 bra 	$L__BB0_42;
	ld.shared.f32 	%f720, [_ZZ26pop_nca_executor_run_batchE9weights_s+960];
	fma.rn.f32 	%f1006, %f111, %f720, %f1006;
	ld.shared.f32 	%f721, [_ZZ26pop_nca_executor_run_batchE9weights_s+964];
	fma.rn.f32 	%f1005, %f111, %f721, %f1005;
	ld.shared.f32 	%f722, [_ZZ26pop_nca_executor_run_batchE9weights_s+968];
	fma.rn.f32 	%f1004, %f111, %f722, %f1004;
	ld.shared.f32 	%f723, [_ZZ26pop_nca_executor_run_batchE9weights_s+972];
	fma.rn.f32 	%f1003, %f111, %f723, %f1003;
	ld.shared.f32 	%f724, [_ZZ26pop_nca_executor_run_batchE9weights_s+976];
	fma.rn.f32 	%f1002, %f111, %f724, %f1002;
	ld.shared.f32 	%f725, [_ZZ26pop_nca_executor_run_batchE9weights_s+980];
	fma.rn.f32 	%f1001, %f111, %f725, %f1001;
$L__BB0_42:
	ld.shared.f32 	%f124, [%r85+36];
	setp.lt.f32 	%p36, %f124, 0f3F000000;
	@%p36 bra 	$L__BB0_44;
	ld.shared.f32 	%f726, [_ZZ26pop_nca_executor_run_batchE9weights_s+1080];
	fma.rn.f32 	%f1006, %f124, %f726, %f1006;
	ld.shared.f32 	%f727, [_ZZ26pop_nca_executor_run_batchE9weights_s+1084];
	fma.rn.f32 	%f1005, %f124, %f727, %f1005;
	ld.shared.f32 	%f728, [_ZZ26pop_nca_executor_run_batchE9weights_s+1088];
	fma.rn.f32 	%f1004, %f124, %f728, %f1004;
	ld.shared.f32 	%f729, [_ZZ26pop_nca_executor_run_batchE9weights_s+1092];
	fma.rn.f32 	%f1003, %f124, %f729, %f1003;
	ld.shared.f32 	%f730, [_ZZ26pop_nca_executor_run_batchE9weights_s+1096];
	fma.rn.f32 	%f1002, %f124, %f730, %f1002;
	ld.shared.f32 	%f731, [_ZZ26pop_nca_executor_run_batchE9weights_s+1100];
	fma.rn.f32 	%f1001, %f124, %f731, %f1001;
$L__BB0_44:
	@%p1 bra 	$L__BB0_65;
	ld.shared.f32 	%f137, [%r86];
	setp.lt.f32 	%p37, %f137, 0f3F000000;
	@%p37 bra 	$L__BB0_47;
	ld.shared.f32 	%f732, [_ZZ26pop_nca_executor_run_batchE9weights_s+24];
	fma.rn.f32 	%f1006, %f137, %f732, %f1006;
	ld.shared.f32 	%f733, [_ZZ26pop_nca_executor_run_batchE9weights_s+28];
	fma.rn.f32 	%f1005, %f137, %f733, %f1005;
	ld.shared.f32 	%f734, [_ZZ26pop_nca_executor_run_batchE9weights_s+32];
	fma.rn.f32 	%f1004, %f137, %f734, %f1004;
	ld.shared.f32 	%f735, [_ZZ26pop_nca_executor_run_batchE9weights_s+36];
	fma.rn.f32 	%f1003, %f137, %f735, %f1003;
	ld.shared.f32 	%f736, [_ZZ26pop_nca_executor_run_batchE9weights_s+40];
	fma.rn.f32 	%f1002, %f137, %f736, %f1002;
	ld.shared.f32 	%f737, [_ZZ26pop_nca_executor_run_batchE9weights_s+44];
	fma.rn.f32 	%f1001, %f137, %f737, %f1001;
$L__BB0_47:
	ld.shared.f32 	%f150, [%r86+4];
	setp.lt.f32 	%p38, %f150, 0f3F000000;
	@%p38 bra 	$L__BB0_49;
	ld.shared.f32 	%f738, [_ZZ26pop_nca_executor_run_batchE9weights_s+144];
	fma.rn.f32 	%f1006, %f150, %f738, %f1006;
	ld.shared.f32 	%f739, [_ZZ26pop_nca_executor_run_batchE9weights_s+148];
	fma.rn.f32 	%f1005, %f150, %f739, %f1005;
	ld.shared.f32 	%f740, [_ZZ26pop_nca_executor_run_batchE9weights_s+152];
	fma.rn.f32 	%f1004, %f150, %f740, %f1004;
	ld.shared.f32 	%f741, [_ZZ26pop_nca_executor_run_batchE9weights_s+156];
	fma.rn.f32 	%f1003, %f150, %f741, %f1003;
	ld.shared.f32 	%f742, [_ZZ26pop_nca_executor_run_batchE9weights_s+160];
	fma.rn.f32 	%f1002, %f150, %f742, %f1002;
	ld.shared.f32 	%f743, [_ZZ26pop_nca_executor_run_batchE9weights_s+164];
	fma.rn.f32 	%f1001, %f150, %f743, %f1001;
$L__BB0_49:
	ld.shared.f32 	%f163, [%r86+8];
	setp.lt.f32 	%p39, %f163, 0f3F000000;
	@%p39 bra 	$L__BB0_51;
	ld.shared.f32 	%f744, [_ZZ26pop_nca_executor_run_batchE9weights_s+264];
	fma.rn.f32 	%f1006, %f163, %f744, %f1006;
	ld.shared.f32 	%f745, [_ZZ26pop_nca_executor_run_batchE9weights_s+268];
	fma.rn.f32 	%f1005, %f163, %f745, %f1005;
	ld.shared.f32 	%f746, [_ZZ26pop_nca_executor_run_batchE9weights_s+272];
	fma.rn.f32 	%f1004, %f163, %f746, %f1004;
	ld.shared.f32 	%f747, [_ZZ26pop_nca_executor_run_batchE9weights_s+276];
	fma.rn.f32 	%f1003, %f163, %f747, %f1003;
	ld.shared.f32 	%f748, [_ZZ26pop_nca_executor_run_batchE9weights_s+280];
	fma.rn.f32 	%f1002, %f163, %f748, %f1002;
	ld.shared.f32 	%f749, [_ZZ26pop_nca_executor_run_batchE9weights_s+284];
	fma.rn.f32 	%f1001, %f163, %f749, %f1001;
$L__BB0_51:
	ld.shared.f32 	%f176, [%r86+12];
	setp.lt.f32 	%p40, %f176, 0f3F000000;
	@%p40 bra 	$L__BB0_53;
	ld.shared.f32 	%f750, [_ZZ26pop_nca_executor_run_batchE9weights_s+384];
	fma.rn.f32 	%f1006, %f176, %f750, %f1006;
	ld.shared.f32 	%f751, [_ZZ26pop_nca_executor_run_batchE9weights_s+388];
	fma.rn.f32 	%f1005, %f176, %f751, %f1005;
	ld.shared.f32 	%f752, [_ZZ26pop_nca_executor_run_batchE9weights_s+392];
	fma.rn.f32 	%f1004, %f176, %f752, %f1004;
	ld.shared.f32 	%f753, [_ZZ26pop_nca_executor_run_batchE9weights_s+396];
	fma.rn.f32 	%f1003, %f176, %f753, %f1003;
	ld.shared.f32 	%f754, [_ZZ26pop_nca_executor_run_batchE9weights_s+400];
	fma.rn.f32 	%f1002, %f176, %f754, %f1002;
	ld.shared.f32 	%f755, [_ZZ26pop_nca_executor_run_batchE9weights_s+404];
	fma.rn.f32 	%f1001, %f176, %f755, %f1001;
$L__BB0_53:
	ld.shared.f32 	%f189, [%r86+16];
	setp.lt.f32 	%p41, %f189, 0f3F000000;
	@%p41 bra 	$L__BB0_55;
	ld.shared.f32 	%f756, [_ZZ26pop_nca_executor_run_batchE9weights_s+504];
	fma.rn.f32 	%f1006, %f189, %f756, %f1006;
	ld.shared.f32 	%f757, [_ZZ26pop_nca_executor_run_batchE9weights_s+508];
	fma.rn.f32 	%f1005, %f189, %f757, %f1005;
	ld.shared.f32 	%f758, [_ZZ26pop_nca_executor_run_batchE9weights_s+512];
	fma.rn.f32 	%f1004, %f189, %f758, %f1004;
	ld.shared.f32 	%f759, [_ZZ26pop_nca_executor_run_batchE9weights_s+516];
	fma.rn.f32 	%f1003, %f189, %f759, %f1003;
	ld.shared.f32 	%f760, [_ZZ26pop_nca_executor_run_batchE9weights_s+520];
	fma.rn.f32 	%f1002, %f189, %f760, %f1002;
	ld.shared.f32 	%f761, [_ZZ26pop_nca_executor_run_batchE9weights_s+524];
	fma.rn.f32 	%f1001, %f189, %f761, %f1001;
$L__BB0_55:
	ld.shared.f32 	%f202, [%r86+20];
	setp.lt.f32 	%p42, %f202, 0f3F000000;
	@%p42 bra 	$L__BB0_57;
	ld.shared.f32 	%f762, [_ZZ26pop_nca_executor_run_batchE9weights_s+624];
	fma.rn.f32 	%f1006, %f202, %f762, %f1006;
	ld.shared.f32 	%f763, [_ZZ26pop_nca_executor_run_batchE9weights_s+628];
	fma.rn.f32 	%f1005, %f202, %f763, %f1005;
	ld.shared.f32 	%f764, [_ZZ26pop_nca_executor_run_batchE9weights_s+632];
	fma.rn.f32 	%f1004, %f202, %f764, %f1004;
	ld.shared.f32 	%f765, [_ZZ26pop_nca_executor_run_batchE9weights_s+636];
	fma.rn.f32 	%f1003, %f202, %f765, %f1003;
	ld.shared.f32 	%f766, [_ZZ26pop_nca_executor_run_batchE9weights_s+640];
	fma.rn.f32 	%f1002, %f202, %f766, %f1002;
	ld.shared.f32 	%f767, [_ZZ26pop_nca_executor_run_batchE9weights_s+644];
	fma.rn.f32 	%f1001, %f202, %f767, %f1001;
$L__BB0_57:
	ld.shared.f32 	%f215, [%r86+24];
	setp.lt.f32 	%p43, %f215, 0f3F000000;
	@%p43 bra 	$L__BB0_59;
	ld.shared.f32 	%f768, [_ZZ26pop_nca_executor_run_batchE9weights_s+744];
	fma.rn.f32 	%f1006, %f215, %f768, %f1006;
	ld.shared.f32 	%f769, [_ZZ26pop_nca_executor_run_batchE9weights_s+748];
	fma.rn.f32 	%f1005, %f215, %f769, %f1005;
	ld.shared.f32 	%f770, [_ZZ26pop_nca_executor_run_batchE9weights_s+752];
	fma.rn.f32 	%f1004, %f215, %f770, %f1004;
	ld.shared.f32 	%f771, [_ZZ26pop_nca_executor_run_batchE9weights_s+756];
	fma.rn.f32 	%f1003, %f215, %f771, %f1003;
	ld.shared.f32 	%f772, [_ZZ26pop_nca_executor_run_batchE9weights_s+760];
	fma.rn.f32 	%f1002, %f215, %f772, %f1002;
	ld.shared.f32 	%f773, [_ZZ26pop_nca_executor_run_batchE9weights_s+764];
	fma.rn.f32 	%f1001, %f215, %f773, %f1001;
$L__BB0_59:
	ld.shared.f32 	%f228, [%r86+28];
	setp.lt.f32 	%p44, %f228, 0f3F000000;
	@%p44 bra 	$L__BB0_61;
	ld.shared.f32 	%f774, [_ZZ26pop_nca_executor_run_batchE9weights_s+864];
	fma.rn.f32 	%f1006, %f228, %f774, %f1006;
	ld.shared.f32 	%f775, [_ZZ26pop_nca_executor_run_batchE9weights_s+868];
	fma.rn.f32 	%f1005, %f228, %f775, %f1005;
	ld.shared.f32 	%f776, [_ZZ26pop_nca_executor_run_batchE9weights_s+872];
	fma.rn.f32 	%f1004, %f228, %f776, %f1004;
	ld.shared.f32 	%f777, [_ZZ26pop_nca_executor_run_batchE9weights_s+876];
	fma.rn.f32 	%f1003, %f228, %f777, %f1003;
	ld.shared.f32 	%f778, [_ZZ26pop_nca_executor_run_batchE9weights_s+880];
	fma.rn.f32 	%f1002, %f228, %f778, %f1002;
	ld.shared.f32 	%f779, [_ZZ26pop_nca_executor_run_batchE9weights_s+884];
	fma.rn.f32 	%f1001, %f228, %f779, %f1001;
$L__BB0_61:
	ld.shared.f32 	%f241, [%r86+32];
	setp.lt.f32 	%p45, %f241, 0f3F000000;
	@%p45 bra 	$L__BB0_63;
	ld.shared.f32 	%f780, [_ZZ26pop_nca_executor_run_batchE9weights_s+984];
	fma.rn.f32 	%f1006, %f241, %f780, %f1006;
	ld.shared.f32 	%f781, [_ZZ26pop_nca_executor_run_batchE9weights_s+988];
	fma.rn.f32 	%f1005, %f241, %f781, %f1005;
	ld.shared.f32 	%f782, [_ZZ26pop_nca_executor_run_batchE9weights_s+992];
	fma.rn.f32 	%f1004, %f241, %f782, %f1004;
	ld.shared.f32 	%f783, [_ZZ26pop_nca_executor_run_batchE9weights_s+996];
	fma.rn.f32 	%f1003, %f241, %f783, %f1003;
	ld.shared.f32 	%f784, [_ZZ26pop_nca_executor_run_batchE9weights_s+1000];
	fma.rn.f32 	%f1002, %f241, %f784, %f1002;
	ld.shared.f32 	%f785, [_ZZ26pop_nca_executor_run_batchE9weights_s+1004];
	fma.rn.f32 	%f1001, %f241, %f785, %f1001;
$L__BB0_63:
	ld.shared.f32 	%f254, [%r86+36];
	setp.lt.f32 	%p46, %f254, 0f3F000000;
	@%p46 bra 	$L__BB0_65;
	ld.shared.f32 	%f786, [_ZZ26pop_nca_executor_run_batchE9weights_s+1104];
	fma.rn.f32 	%f1006, %f254, %f786, %f1006;
	ld.shared.f32 	%f787, [_ZZ26pop_nca_executor_run_batchE9weights_s+1108];
	fma.rn.f32 	%f1005, %f254, %f787, %f1005;
	ld.shared.f32 	%f788, [_ZZ26pop_nca_executor_run_batchE9weights_s+1112];
	fma.rn.f32 	%f1004, %f254, %f788, %f1004;
	ld.shared.f32 	%f789, [_ZZ26pop_nca_executor_run_batchE9weights_s+1116];
	fma.rn.f32 	%f1003, %f254, %f789, %f1003;
	ld.shared.f32 	%f790, [_ZZ26pop_nca_executor_run_batchE9weights_s+1120];
	fma.rn.f32 	%f1002, %f254, %f790, %f1002;
	ld.shared.f32 	%f791, [_ZZ26pop_nca_executor_run_batchE9weights_s+1124];
	fma.rn.f32 	%f1001, %f254, %f791, %f1001;
$L__BB0_65:
	setp.ge.u32 	%p47, %r83, %r2;
	@%p47 bra 	$L__BB0_86;
	ld.shared.f32 	%f267, [%r87];
	setp.lt.f32 	%p48, %f267, 0f3F000000;
	@%p48 bra 	$L__BB0_68;
	ld.shared.f32 	%f792, [_ZZ26pop_nca_executor_run_batchE9weights_s+48];
	fma.rn.f32 	%f1006, %f267, %f792, %f1006;
	ld.shared.f32 	%f793, [_ZZ26pop_nca_executor_run_batchE9weights_s+52];
	fma.rn.f32 	%f1005, %f267, %f793, %f1005;
	ld.shared.f32 	%f794, [_ZZ26pop_nca_executor_run_batchE9weights_s+56];
	fma.rn.f32 	%f1004, %f267, %f794, %f1004;
	ld.shared.f32 	%f795, [_ZZ26pop_nca_executor_run_batchE9weights_s+60];
	fma.rn.f32 	%f1003, %f267, %f795, %f1003;
	ld.shared.f32 	%f796, [_ZZ26pop_nca_executor_run_batchE9weights_s+64];
	fma.rn.f32 	%f1002, %f267, %f796, %f1002;
	ld.shared.f32 	%f797, [_ZZ26pop_nca_executor_run_batchE9weights_s+68];
	fma.rn.f32 	%f1001, %f267, %f797, %f1001;
$L__BB0_68:
	ld.shared.f32 	%f280, [%r86+44];
	setp.lt.f32 	%p49, %f280, 0f3F000000;
	@%p49 bra 	$L__BB0_70;
	ld.shared.f32 	%f798, [_ZZ26pop_nca_executor_run_batchE9weights_s+168];
	fma.rn.f32 	%f1006, %f280, %f798, %f1006;
	ld.shared.f32 	%f799, [_ZZ26pop_nca_executor_run_batchE9weights_s+172];
	fma.rn.f32 	%f1005, %f280, %f799, %f1005;
	ld.shared.f32 	%f800, [_ZZ26pop_nca_executor_run_batchE9weights_s+176];
	fma.rn.f32 	%f1004, %f280, %f800, %f1004;
	ld.shared.f32 	%f801, [_ZZ26pop_nca_executor_run_batchE9weights_s+180];
	fma.rn.f32 	%f1003, %f280, %f801, %f1003;
	ld.shared.f32 	%f802, [_ZZ26pop_nca_executor_run_batchE9weights_s+184];
	fma.rn.f32 	%f1002, %f280, %f802, %f1002;
	ld.shared.f32 	%f803, [_ZZ26pop_nca_executor_run_batchE9weights_s+188];
	fma.rn.f32 	%f1001, %f280, %f803, %f1001;
$L__BB0_70:
	ld.shared.f32 	%f293, [%r86+48];
	setp.lt.f32 	%p50, %f293, 0f3F000000;
	@%p50 bra 	$L__BB0_72;
	ld.shared.f32 	%f804, [_ZZ26pop_nca_executor_run_batchE9weights_s+288];
	fma.rn.f32 	%f1006, %f293, %f804, %f1006;
	ld.shared.f32 	%f805, [_ZZ26pop_nca_executor_run_batchE9weights_s+292];
	fma.rn.f32 	%f1005, %f293, %f805, %f1005;
	ld.shared.f32 	%f806, [_ZZ26pop_nca_executor_run_batchE9weights_s+296];
	fma.rn.f32 	%f1004, %f293, %f806, %f1004;
	ld.shared.f32 	%f807, [_ZZ26pop_nca_executor_run_batchE9weights_s+300];
	fma.rn.f32 	%f1003, %f293, %f807, %f1003;
	ld.shared.f32 	%f808, [_ZZ26pop_nca_executor_run_batchE9weights_s+304];
	fma.rn.f32 	%f1002, %f293, %f808, %f1002;
	ld.shared.f32 	%f809, [_ZZ26pop_nca_executor_run_batchE9weights_s+308];
	fma.rn.f32 	%f1001, %f293, %f809, %f1001;
$L__BB0_72:
	ld.shared.f32 	%f306, [%r86+52];
	setp.lt.f32 	%p51, %f306, 0f3F000000;
	@%p51 bra 	$L__BB0_74;
	ld.shared.f32 	%f810, [_ZZ26pop_nca_executor_run_batchE9weights_s+408];
	fma.rn.f32 	%f1006, %f306, %f810, %f1006;
	ld.shared.f32 	%f811, [_ZZ26pop_nca_executor_run_batchE9weights_s+412];
	fma.rn.f32 	%f1005, %f306, %f811, %f1005;
	ld.shared.f32 	%f812, [_ZZ26pop_nca_executor_run_batchE9weights_s+416];
	fma.rn.f32 	%f1004, %f306, %f812, %f1004;
	ld.shared.f32 	%f813, [_ZZ26pop_nca_executor_run_batchE9weights_s+420];
	fma.rn.f32 	%f1003, %f306, %f813, %f1003;
	ld.shared.f32 	%f814, [_ZZ26pop_nca_executor_run_batchE9weights_s+424];
	fma.rn.f32 	%f1002, %f306, %f814, %f1002;
	ld.shared.f32 	%f815, [_ZZ26pop_nca_executor_run_batchE9weights_s+428];
	fma.rn.f32 	%f1001, %f306, %f815, %f1001;
$L__BB0_74:
	ld.shared.f32 	%f319, [%r86+56];
	setp.lt.f32 	%p52, %f319, 0f3F000000;
	@%p52 bra 	$L__BB0_76;
	ld.shared.f32 	%f816, [_ZZ26pop_nca_executor_run_batchE9weights_s+528];
	fma.rn.f32 	%f1006, %f319, %f816, %f1006;
	ld.shared.f32 	%f817, [_ZZ26pop_nca_executor_run_batchE9weights_s+532];
	fma.rn.f32 	%f1005, %f319, %f817, %f1005;
	ld.shared.f32 	%f818, [_ZZ26pop_nca_executor_run_batchE9weights_s+536];
	fma.rn.f32 	%f1004, %f319, %f818, %f1004;
	ld.shared.f32 	%f819, [_ZZ26pop_nca_executor_run_batchE9weights_s+540];
	fma.rn.f32 	%f1003, %f319, %f819, %f1003;
	ld.shared.f32 	%f820, [_ZZ26pop_nca_executor_run_batchE9weights_s+544];
	fma.rn.f32 	%f1002, %f319, %f820, %f1002;
	ld.shared.f32 	%f821, [_ZZ26pop_nca_executor_run_batchE9weights_s+548];
	fma.rn.f32 	%f1001, %f319, %f821, %f1001;
$L__BB0_76:
	ld.shared.f32 	%f332, [%r86+60];
	setp.lt.f32 	%p53, %f332, 0f3F000000;
	@%p53 bra 	$L__BB0_78;
	ld.shared.f32 	%f822, [_ZZ26pop_nca_executor_run_batchE9weights_s+648];
	fma.rn.f32 	%f1006, %f332, %f822, %f1006;
	ld.shared.f32 	%f823, [_ZZ26pop_nca_executor_run_batchE9weights_s+652];
	fma.rn.f32 	%f1005, %f332, %f823, %f1005;
	ld.shared.f32 	%f824, [_ZZ26pop_nca_executor_run_batchE9weights_s+656];
	fma.rn.f32 	%f1004, %f332, %f824, %f1004;
	ld.shared.f32 	%f825, [_ZZ26pop_nca_executor_run_batchE9weights_s+660];
	fma.rn.f32 	%f1003, %f332, %f825, %f1003;
	ld.shared.f32 	%f826, [_ZZ26pop_nca_executor_run_batchE9weights_s+664];
	fma.rn.f32 	%f1002, %f332, %f826, %f1002;
	ld.shared.f32 	%f827, [_ZZ26pop_nca_executor_run_batchE9weights_s+668];
	fma.rn.f32 	%f1001, %f332, %f827, %f1001;
$L__BB0_78:
	ld.shared.f32 	%f345, [%r86+64];
	setp.lt.f32 	%p54, %f345, 0f3F000000;
	@%p54 bra 	$L__BB0_80;
	ld.shared.f32 	%f828, [_ZZ26pop_nca_executor_run_batchE9weights_s+768];
	fma.rn.f32 	%f1006, %f345, %f828, %f1006;
	ld.shared.f32 	%f829, [_ZZ26pop_nca_executor_run_batchE9weights_s+772];
	fma.rn.f32 	%f1005, %f345, %f829, %f1005;
	ld.shared.f32 	%f830, [_ZZ26pop_nca_executor_run_batchE9weights_s+776];
	fma.rn.f32 	%f1004, %f345, %f830, %f1004;
	ld.shared.f32 	%f831, [_ZZ26pop_nca_executor_run_batchE9weights_s+780];
	fma.rn.f32 	%f1003, %f345, %f831, %f1003;
	ld.shared.f32 	%f832, [_ZZ26pop_nca_executor_run_batchE9weights_s+784];
	fma.rn.f32 	%f1002, %f345, %f832, %f1002;
	ld.shared.f32 	%f833, [_ZZ26pop_nca_executor_run_batchE9weights_s+788];
	fma.rn.f32 	%f1001, %f345, %f833, %f1001;
$L__BB0_80:
	ld.shared.f32 	%f358, [%r86+68];
	setp.lt.f32 	%p55, %f358, 0f3F000000;
	@%p55 bra 	$L__BB0_82;
	ld.shared.f32 	%f834, [_ZZ26pop_nca_executor_run_batchE9weights_s+888];
	fma.rn.f32 	%f1006, %f358, %f834, %f1006;
	ld.shared.f32 	%f835, [_ZZ26pop_nca_executor_run_batchE9weights_s+892];
	fma.rn.f32 	%f1005, %f358, %f835, %f1005;
	ld.shared.f32 	%f836, [_ZZ26pop_nca_executor_run_batchE9weights_s+896];
	fma.rn.f32 	%f1004, %f358, %f836, %f1004;
	ld.shared.f32 	%f837, [_ZZ26pop_nca_executor_run_batchE9weights_s+900];
	fma.rn.f32 	%f1003, %f358, %f837, %f1003;
	ld.shared.f32 	%f838, [_ZZ26pop_nca_executor_run_batchE9weights_s+904];
	fma.rn.f32 	%f1002, %f358, %f838, %f1002;
	ld.shared.f32 	%f839, [_ZZ26pop_nca_executor_run_batchE9weights_s+908];
	fma.rn.f32 	%f1001, %f358, %f839, %f1001;
$L__BB0_82:
	ld.shared.f32 	%f371, [%r86+72];
	setp.lt.f32 	%p56, %f371, 0f3F000000;
	@%p56 bra 	$L__BB0_84;
	ld.shared.f32 	%f840, [_ZZ26pop_nca_executor_run_batchE9weights_s+1008];
	fma.rn.f32 	%f1006, %f371, %f840, %f1006;
	ld.shared.f32 	%f841, [_ZZ26pop_nca_executor_run_batchE9weights_s+1012];
	fma.rn.f32 	%f1005, %f371, %f841, %f1005;
	ld.shared.f32 	%f842, [_ZZ26pop_nca_executor_run_batchE9weights_s+1016];
	fma.rn.f32 	%f1004, %f371, %f842, %f1004;
	ld.shared.f32 	%f843, [_ZZ26pop_nca_executor_run_batchE9weights_s+1020];
	fma.rn.f32 	%f1003, %f371, %f843, %f1003;
	ld.shared.f32 	%f844, [_ZZ26pop_nca_executor_run_batchE9weights_s+1024];
	fma.rn.f32 	%f1002, %f371, %f844, %f1002;
	ld.shared.f32 	%f845, [_ZZ26pop_nca_executor_run_batchE9weights_s+1028];
	fma.rn.f32 	%f1001, %f371, %f845, %f1001;
$L__BB0_84:
	ld.shared.f32 	%f384, [%r86+76];
	setp.lt.f32 	%p57, %f384, 0f3F000000;
	@%p57 bra 	$L__BB0_86;
	ld.shared.f32 	%f846, [_ZZ26pop_nca_executor_run_batchE9weights_s+1128];
	fma.rn.f32 	%f1006, %f384, %f846, %f1006;
	ld.shared.f32 	%f847, [_ZZ26pop_nca_executor_run_batchE9weights_s+1132];
	fma.rn.f32 	%f1005, %f384, %f847, %f1005;
	ld.shared.f32 	%f848, [_ZZ26pop_nca_executor_run_batchE9weights_s+1136];
	fma.rn.f32 	%f1004, %f384, %f848, %f1004;
	ld.shared.f32 	%f849, [_ZZ26pop_nca_executor_run_batchE9weights_s+1140];
	fma.rn.f32 	%f1003, %f384, %f849, %f1003;
	ld.shared.f32 	%f850, [_ZZ26pop_nca_executor_run_batchE9weights_s+1144];
	fma.rn.f32 	%f1002, %f384, %f850, %f1002;
	ld.shared.f32 	%f851, [_ZZ26pop_nca_executor_run_batchE9weights_s+1148];
	fma.rn.f32 	%f1001, %f384, %f851, %f1001;
$L__BB0_86:
	@%p2 bra 	$L__BB0_107;
	ld.shared.f32 	%f397, [%r86+80];
	setp.lt.f32 	%p58, %f397, 0f3F000000;
	@%p58 bra 	$L__BB0_89;
	ld.shared.f32 	%f852, [_ZZ26pop_nca_executor_run_batchE9weights_s+72];
	fma.rn.f32 	%f1006, %f397, %f852, %f1006;
	ld.shared.f32 	%f853, [_ZZ26pop_nca_executor_run_batchE9weights_s+76];
	fma.rn.f32 	%f1005, %f397, %f853, %f1005;
	ld.shared.f32 	%f854, [_ZZ26pop_nca_executor_run_batchE9weights_s+80];
	fma.rn.f32 	%f1004, %f397, %f854, %f1004;
	ld.shared.f32 	%f855, [_ZZ26pop_nca_executor_run_batchE9weights_s+84];
	fma.rn.f32 	%f1003, %f397, %f855, %f1003;
	ld.shared.f32 	%f856, [_ZZ26pop_nca_executor_run_batchE9weights_s+88];
	fma.rn.f32 	%f1002, %f397, %f856, %f1002;
	ld.shared.f32 	%f857, [_ZZ26pop_nca_executor_run_batchE9weights_s+92];
	fma.rn.f32 	%f1001, %f397, %f857, %f1001;
$L__BB0_89:
	ld.shared.f32 	%f410, [%r86+84];
	setp.lt.f32 	%p59, %f410, 0f3F000000;
	@%p59 bra 	$L__BB0_91;
	ld.shared.f32 	%f858, [_ZZ26pop_nca_executor_run_batchE9weights_s+192];
	fma.rn.f32 	%f1006, %f410, %f858, %f1006;
	ld.shared.f32 	%f859, [_ZZ26pop_nca_executor_run_batchE9weights_s+196];
	fma.rn.f32 	%f1005, %f410, %f859, %f1005;
	ld.shared.f32 	%f860, [_ZZ26pop_nca_executor_run_batchE9weights_s+200];
	fma.rn.f32 	%f1004, %f410, %f860, %f1004;
	ld.shared.f32 	%f861, [_ZZ26pop_nca_executor_run_batchE9weights_s+204];
	fma.rn.f32 	%f1003, %f410, %f861, %f1003;
	ld.shared.f32 	%f862, [_ZZ26pop_nca_executor_run_batchE9weights_s+208];
	fma.rn.f32 	%f1002, %f410, %f862, %f1002;
	ld.shared.f32 	%f863, [_ZZ26pop_nca_executor_run_batchE9weights_s+212];
	fma.rn.f32 	%f1001, %f410, %f863, %f1001;
$L__BB0_91:
	ld.shared.f32 	%f423, [%r86+88];
	setp.lt.f32 	%p60, %f423, 0f3F000000;
	@%p60 bra 	$L__BB0_93;
	ld.shared.f32 	%f864, [_ZZ26pop_nca_executor_run_batchE9weights_s+312];
	fma.rn.f32 	%f1006, %f423, %f864, %f1006;
	ld.shared.f32 	%f865, [_ZZ26pop_nca_executor_run_batchE9weights_s+316];
	fma.rn.f32 	%f1005, %f423, %f865, %f1005;
	ld.shared.f32 	%f866, [_ZZ26pop_nca_executor_run_batchE9weights_s+320];
	fma.rn.f32 	%f1004, %f423, %f866, %f1004;
	ld.shared.f32 	%f867, [_ZZ26pop_nca_executor_run_batchE9weights_s+324];
	fma.rn.f32 	%f1003, %f423, %f867, %f1003;
	ld.shared.f32 	%f868, [_ZZ26pop_nca_executor_run_batchE9weights_s+328];
	fma.rn.f32 	%f1002, %f423, %f868, %f1002;
	ld.shared.f32 	%f869, [_ZZ26pop_nca_executor_run_batchE9weights_s+332];
	fma.rn.f32 	%f1001, %f423, %f869, %f1001;
$L__BB0_93:
	ld.shared.f32 	%f436, [%r86+92];
	setp.lt.f32 	%p61, %f436, 0f3F000000;
	@%p61 bra 	$L__BB0_95;
	ld.shared.f32 	%f870, [_ZZ26pop_nca_executor_run_batchE9weights_s+432];
	fma.rn.f32 	%f1006, %f436, %f870, %f1006;
	ld.shared.f32 	%f871, [_ZZ26pop_nca_executor_run_batchE9weights_s+436];
	fma.rn.f32 	%f1005, %f436, %f871, %f1005;
	ld.shared.f32 	%f872, [_ZZ26pop_nca_executor_run_batchE9weights_s+440];
	fma.rn.f32 	%f1004, %f436, %f872, %f1004;
	ld.shared.f32 	%f873, [_ZZ26pop_nca_executor_run_batchE9weights_s+444];
	fma.rn.f32 	%f1003, %f436, %f873, %f1003;
	ld.shared.f32 	%f874, [_ZZ26pop_nca_executor_run_batchE9weights_s+448];
	fma.rn.f32 	%f1002, %f436, %f874, %f1002;
	ld.shared.f32 	%f875, [_ZZ26pop_nca_executor_run_batchE9weights_s+452];
	fma.rn.f32 	%f1001, %f436, %f875, %f1001;
$L__BB0_95:
	ld.shared.f32 	%f449, [%r86+96];
	setp.lt.f32 	%p62, %f449, 0f3F000000;
	@%p62 bra 	$L__BB0_97;
	ld.shared.f32 	%f876, [_ZZ26pop_nca_executor_run_batchE9weights_s+552];
	fma.rn.f32 	%f1006, %f449, %f876, %f1006;
	ld.shared.f32 	%f877, [_ZZ26pop_nca_executor_run_batchE9weights_s+556];
	fma.rn.f32 	%f1005, %f449, %f877, %f1005;
	ld.shared.f32 	%f878, [_ZZ26pop_nca_executor_run_batchE9weights_s+560];
	fma.rn.f32 	%f1004, %f449, %f878, %f1004;
	ld.shared.f32 	%f879, [_ZZ26pop_nca_executor_run_batchE9weights_s+564];
	fma.rn.f32 	%f1003, %f449, %f879, %f1003;
	ld.shared.f32 	%f880, [_ZZ26pop_nca_executor_run_batchE9weights_s+568];
	fma.rn.f32 	%f1002, %f449, %f880, %f1002;
	ld.shared.f32 	%f881, [_ZZ26pop_nca_executor_run_batchE9weights_s+572];
	fma.rn.f32 	%f1001, %f449, %f881, %f1001;
$L__BB0_97:
	ld.shared.f32 	%f462, [%r86+100];
	setp.lt.f32 	%p63, %f462, 0f3F000000;
	@%p63 bra 	$L__BB0_99;
	ld.shared.f32 	%f882, [_ZZ26pop_nca_executor_run_batchE9weights_s+672];
	fma.rn.f32 	%f1006, %f462, %f882, %f1006;
	ld.shared.f32 	%f883, [_ZZ26pop_nca_executor_run_batchE9weights_s+676];
	fma.rn.f32 	%f1005, %f462, %f883, %f1005;
	ld.shared.f32 	%f884, [_ZZ26pop_nca_executor_run_batchE9weights_s+680];
	fma.rn.f32 	%f1004, %f462, %f884, %f1004;
	ld.shared.f32 	%f885, [_ZZ26pop_nca_executor_run_batchE9weights_s+684];
	fma.rn.f32 	%f1003, %f462, %f885, %f1003;
	ld.shared.f32 	%f886, [_ZZ26pop_nca_executor_run_batchE9weights_s+688];
	fma.rn.f32 	%f1002, %f462, %f886, %f1002;
	ld.shared.f32 	%f887, [_ZZ26pop_nca_executor_run_batchE9weights_s+692];
	fma.rn.f32 	%f1001, %f462, %f887, %f1001;
$L__BB0_99:
	ld.shared.f32 	%f475, [%r86+104];
	setp.lt.f32 	%p64, %f475, 0f3F000000;
	@%p64 bra 	$L__BB0_101;
	ld.shared.f32 	%f888, [_ZZ26pop_nca_executor_run_batchE9weights_s+792];
	fma.rn.f32 	%f1006, %f475, %f888, %f1006;
	ld.shared.f32 	%f889, [_ZZ26pop_nca_executor_run_batchE9weights_s+796];
	fma.rn.f32 	%f1005, %f475, %f889, %f1005;
	ld.shared.f32 	%f890, [_ZZ26pop_nca_executor_run_batchE9weights_s+800];
	fma.rn.f32 	%f1004, %f475, %f890, %f1004;
	ld.shared.f32 	%f891, [_ZZ26pop_nca_executor_run_batchE9weights_s+804];
	fma.rn.f32 	%f1003, %f475, %f891, %f1003;
	ld.shared.f32 	%f892, [_ZZ26pop_nca_executor_run_batchE9weights_s+808];
	fma.rn.f32 	%f1002, %f475, %f892, %f1002;
	ld.shared.f32 	%f893, [_ZZ26pop_nca_executor_run_batchE9weights_s+812];
	fma.rn.f32 	%f1001, %f475, %f893, %f1001;
$L__BB0_101:
	ld.shared.f32 	%f488, [%r86+108];
	setp.lt.f32 	%p65, %f488, 0f3F000000;
	@%p65 bra 	$L__BB0_103;
	ld.shared.f32 	%f894, [_ZZ26pop_nca_executor_run_batchE9weights_s+912];
	fma.rn.f32 	%f1006, %f488, %f894, %f1006;
	ld.shared.f32 	%f895, [_ZZ26pop_nca_executor_run_batchE9weights_s+916];
	fma.rn.f32 	%f1005, %f488, %f895, %f1005;
	ld.shared.f32 	%f896, [_ZZ26pop_nca_executor_run_batchE9weights_s+920];
	fma.rn.f32 	%f1004, %f488, %f896, %f1004;
	ld.shared.f32 	%f897, [_ZZ26pop_nca_executor_run_batchE9weights_s+924];
	fma.rn.f32 	%f1003, %f488, %f897, %f1003;
	ld.shared.f32 	%f898, [_ZZ26pop_nca_executor_run_batchE9weights_s+928];
	fma.rn.f32 	%f1002, %f488, %f898, %f1002;
	ld.shared.f32 	%f899, [_ZZ26pop_nca_executor_run_batchE9weights_s+932];
	fma.rn.f32 	%f1001, %f488, %f899, %f1001;
$L__BB0_103:
	ld.shared.f32 	%f501, [%r86+112];
	setp.lt.f32 	%p66, %f501, 0f3F000000;
	@%p66 bra 	$L__BB0_105;
	ld.shared.f32 	%f900, [_ZZ26pop_nca_executor_run_batchE9weights_s+1032];
	fma.rn.f32 	%f1006, %f501, %f900, %f1006;
	ld.shared.f32 	%f901, [_ZZ26pop_nca_executor_run_batchE9weights_s+1036];
	fma.rn.f32 	%f1005, %f501, %f901, %f1005;
	ld.shared.f32 	%f902, [_ZZ26pop_nca_executor_run_batchE9weights_s+1040];
	fma.rn.f32 	%f1004, %f501, %f902, %f1004;
	ld.shared.f32 	%f903, [_ZZ26pop_nca_executor_run_batchE9weights_s+1044];
	fma.rn.f32 	%f1003, %f501, %f903, %f1003;
	ld.shared.f32 	%f904, [_ZZ26pop_nca_executor_run_batchE9weights_s+1048];
	fma.rn.f32 	%f1002, %f501, %f904, %f1002;
	ld.shared.f32 	%f905, [_ZZ26pop_nca_executor_run_batchE9weights_s+1052];
	fma.rn.f32 	%f1001, %f501, %f905, %f1001;
$L__BB0_105:
	ld.shared.f32 	%f514, [%r86+116];
	setp.lt.f32 	%p67, %f514, 0f3F000000;
	@%p67 bra 	$L__BB0_107;
	ld.shared.f32 	%f906, [_ZZ26pop_nca_executor_run_batchE9weights_s+1152];
	fma.rn.f32 	%f1006, %f514, %f906, %f1006;
	ld.shared.f32 	%f907, [_ZZ26pop_nca_executor_run_batchE9weights_s+1156];
	fma.rn.f32 	%f1005, %f514, %f907, %f1005;
	ld.shared.f32 	%f908, [_ZZ26pop_nca_executor_run_batchE9weights_s+1160];
	fma.rn.f32 	%f1004, %f514, %f908, %f1004;
	ld.shared.f32 	%f909, [_ZZ26pop_nca_executor_run_batchE9weights_s+1164];
	fma.rn.f32 	%f1003, %f514, %f909, %f1003;
	ld.shared.f32 	%f910, [_ZZ26pop_nca_executor_run_batchE9weights_s+1168];
	fma.rn.f32 	%f1002, %f514, %f910, %f1002;
	ld.shared.f32 	%f911, [_ZZ26pop_nca_executor_run_batchE9weights_s+1172];
	fma.rn.f32 	%f1001, %f514, %f911, %f1001;
$L__BB0_107:
	setp.ge.u32 	%p68, %r88, %r2;
	@%p68 bra 	$L__BB0_128;
	ld.shared.f32 	%f527, [%r89];
	setp.lt.f32 	%p69, %f527, 0f3F000000;
	@%p69 bra 	$L__BB0_110;
	ld.shared.f32 	%f912, [_ZZ26pop_nca_executor_run_batchE9weights_s+96];
	fma.rn.f32 	%f1006, %f527, %f912, %f1006;
	ld.shared.f32 	%f913, [_ZZ26pop_nca_executor_run_batchE9weights_s+100];
	fma.rn.f32 	%f1005, %f527, %f913, %f1005;
	ld.shared.f32 	%f914, [_ZZ26pop_nca_executor_run_batchE9weights_s+104];
	fma.rn.f32 	%f1004, %f527, %f914, %f1004;
	ld.shared.f32 	%f915, [_ZZ26pop_nca_executor_run_batchE9weights_s+108];
	fma.rn.f32 	%f1003, %f527, %f915, %f1003;
	ld.shared.f32 	%f916, [_ZZ26pop_nca_executor_run_batchE9weights_s+112];
	fma.rn.f32 	%f1002, %f527, %f916, %f1002;
	ld.shared.f32 	%f917, [_ZZ26pop_nca_executor_run_batchE9weights_s+116];
	fma.rn.f32 	%f1001, %f527, %f917, %f1001;
$L__BB0_110:
	ld.shared.f32 	%f540, [%r89+4];
	setp.lt.f32 	%p70, %f540, 0f3F000000;
	@%p70 bra 	$L__BB0_112;
	ld.shared.f32 	%f918, [_ZZ26pop_nca_executor_run_batchE9weights_s+216];
	fma.rn.f32 	%f1006, %f540, %f918, %f1006;
	ld.shared.f32 	%f919, [_ZZ26pop_nca_executor_run_batchE9weights_s+220];
	fma.rn.f32 	%f1005, %f540, %f919, %f1005;
	ld.shared.f32 	%f920, [_ZZ26pop_nca_executor_run_batchE9weights_s+224];
	fma.rn.f32 	%f1004, %f540, %f920, %f1004;
	ld.shared.f32 	%f921, [_ZZ26pop_nca_executor_run_batchE9weights_s+228];
	fma.rn.f32 	%f1003, %f540, %f921, %f1003;
	ld.shared.f32 	%f922, [_ZZ26pop_nca_executor_run_batchE9weights_s+232];
	fma.rn.f32 	%f1002, %f540, %f922, %f1002;
	ld.shared.f32 	%f923, [_ZZ26pop_nca_executor_run_batchE9weights_s+236];
	fma.rn.f32 	%f1001, %f540, %f923, %f1001;
$L__BB0_112:
	ld.shared.f32 	%f553, [%r89+8];
	setp.lt.f32 	%p71, %f553, 0f3F000000;
	@%p71 bra 	$L__BB0_114;
	ld.shared.f32 	%f924, [_ZZ26pop_nca_executor_run_batchE9weights_s+336];
	fma.rn.f32 	%f1006, %f553, %f924, %f1006;
	ld.shared.f32 	%f925, [_ZZ26pop_nca_executor_run_batchE9weights_s+340];
	fma.rn.f32 	%f1005, %f553, %f925, %f1005;
	ld.shared.f32 	%f926, [_ZZ26pop_nca_executor_run_batchE9weights_s+344];
	fma.rn.f32 	%f1004, %f553, %f926, %f1004;
	ld.shared.f32 	%f927, [_ZZ26pop_nca_executor_run_batchE9weights_s+348];
	fma.rn.f32 	%f1003, %f553, %f927, %f1003;
	ld.shared.f32 	%f928, [_ZZ26pop_nca_executor_run_batchE9weights_s+352];
	fma.rn.f32 	%f1002, %f553, %f928, %f1002;
	ld.shared.f32 	%f929, [_ZZ26pop_nca_executor_run_batchE9weights_s+356];
	fma.rn.f32 	%f1001, %f553, %f929, %f1001;
$L__BB0_114:
	ld.shared.f32 	%f566, [%r89+12];
	setp.lt.f32 	%p72, %f566, 0f3F000000;
	@%p72 bra 	$L__BB0_116;
	ld.shared.f32 	%f930, [_ZZ26pop_nca_executor_run_batchE9weights_s+456];
	fma.rn.f32 	%f1006, %f566, %f930, %f1006;
	ld.shared.f32 	%f931, [_ZZ26pop_nca_executor_run_batchE9weights_s+460];
	fma.rn.f32 	%f1005, %f566, %f931, %f1005;
	ld.shared.f32 	%f932, [_ZZ26pop_nca_executor_run_batchE9weights_s+464];
	fma.rn.f32 	%f1004, %f566, %f932, %f1004;
	ld.shared.f32 	%f933, [_ZZ26pop_nca_executor_run_batchE9weights_s+468];
	fma.rn.f32 	%f1003, %f566, %f933, %f1003;
	ld.shared.f32 	%f934, [_ZZ26pop_nca_executor_run_batchE9weights_s+472];
	fma.rn.f32 	%f1002, %f566, %f934, %f1002;
	ld.shared.f32 	%f935, [_ZZ26pop_nca_executor_run_batchE9weights_s+476];
	fma.rn.f32 	%f1001, %f566, %f935, %f1001;
$L__BB0_116:
	ld.shared.f32 	%f579, [%r89+16];
	setp.lt.f32 	%p73, %f579, 0f3F000000;
	@%p73 bra 	$L__BB0_118;
	ld.shared.f32 	%f936, [_ZZ26pop_nca_executor_run_batchE9weights_s+576];
	fma.rn.f32 	%f1006, %f579, %f936, %f1006;
	ld.shared.f32 	%f937, [_ZZ26pop_nca_executor_run_batchE9weights_s+580];
	fma.rn.f32 	%f1005, %f579, %f937, %f1005;
	ld.shared.f32 	%f938, [_ZZ26pop_nca_executor_run_batchE9weights_s+584];
	fma.rn.f32 	%f1004, %f579, %f938, %f1004;
	ld.shared.f32 	%f939, [_ZZ26pop_nca_executor_run_batchE9weights_s+588];
	fma.rn.f32 	%f1003, %f579, %f939, %f1003;
	ld.shared.f32 	%f940, [_ZZ26pop_nca_executor_run_batchE9weights_s+592];
	fma.rn.f32 	%f1002, %f579, %f940, %f1002;
	ld.shared.f32 	%f941, [_ZZ26pop_nca_executor_run_batchE9weights_s+596];
	fma.rn.f32 	%f1001, %f579, %f941, %f1001;
$L__BB0_118:
	ld.shared.f32 	%f592, [%r89+20];
	setp.lt.f32 	%p74, %f592, 0f3F000000;
	@%p74 bra 	$L__BB0_120;
	ld.shared.f32 	%f942, [_ZZ26pop_nca_executor_run_batchE9weights_s+696];
	fma.rn.f32 	%f1006, %f592, %f942, %f1006;
	ld.shared.f32 	%f943, [_ZZ26pop_nca_executor_run_batchE9weights_s+700];
	fma.rn.f32 	%f1005, %f592, %f943, %f1005;
	ld.shared.f32 	%f944, [_ZZ26pop_nca_executor_run_batchE9weights_s+704];
	fma.rn.f32 	%f1004, %f592, %f944, %f1004;
	ld.shared.f32 	%f945, [_ZZ26pop_nca_executor_run_batchE9weights_s+708];
	fma.rn.f32 	%f1003, %f592, %f945, %f1003;
	ld.shared.f32 	%f946, [_ZZ26pop_nca_executor_run_batchE9weights_s+712];
	fma.rn.f32 	%f1002, %f592, %f946, %f1002;
	ld.shared.f32 	%f947, [_ZZ26pop_nca_executor_run_batchE9weights_s+716];
	fma.rn.f32 	%f1001, %f592, %f947, %f1001;
$L__BB0_120:
	ld.shared.f32 	%f605, [%r89+24];
	setp.lt.f32 	%p75, %f605, 0f3F000000;
	@%p75 bra 	$L__BB0_122;
	ld.shared.f32 	%f948, [_ZZ26pop_nca_executor_run_batchE9weights_s+816];
	fma.rn.f32 	%f1006, %f605, %f948, %f1006;
	ld.shared.f32 	%f949, [_ZZ26pop_nca_executor_run_batchE9weights_s+820];
	fma.rn.f32 	%f1005, %f605, %f949, %f1005;
	ld.shared.f32 	%f950, [_ZZ26pop_nca_executor_run_batchE9weights_s+824];
	fma.rn.f32 	%f1004, %f605, %f950, %f1004;
	ld.shared.f32 	%f951, [_ZZ26pop_nca_executor_run_batchE9weights_s+828];
	fma.rn.f32 	%f1003, %f605, %f951, %f1003;
	ld.shared.f32 	%f952, [_ZZ26pop_nca_executor_run_batchE9weights_s+832];
	fma.rn.f32 	%f1002, %f605, %f952, %f1002;
	ld.shared.f32 	%f953, [_ZZ26pop_nca_executor_run_batchE9weights_s+836];
	fma.rn.f32 	%f1001, %f605, %f953, %f1001;
$L__BB0_122:
	ld.shared.f32 	%f618, [%r89+28];
	setp.lt.f32 	%p76, %f618, 0f3F000000;
	@%p76 bra 	$L__BB0_124;
	ld.shared.f32 	%f954, [_ZZ26pop_nca_executor_run_batchE9weights_s+936];
	fma.rn.f32 	%f1006, %f618, %f954, %f1006;
	ld.shared.f32 	%f955, [_ZZ26pop_nca_executor_run_batchE9weights_s+940];
	fma.rn.f32 	%f1005, %f618, %f955, %f1005;
	ld.shared.f32 	%f956, [_ZZ26pop_nca_executor_run_batchE9weights_s+944];
	fma.rn.f32 	%f1004, %f618, %f956, %f1004;
	ld.shared.f32 	%f957, [_ZZ26pop_nca_executor_run_batchE9weights_s+948];
	fma.rn.f32 	%f1003, %f618, %f957, %f1003;
	ld.shared.f32 	%f958, [_ZZ26pop_nca_executor_run_batchE9weights_s+952];
	fma.rn.f32 	%f1002, %f618, %f958, %f1002;
	ld.shared.f32 	%f959, [_ZZ26pop_nca_executor_run_batchE9weights_s+956];
	fma.rn.f32 	%f1001, %f618, %f959, %f1001;
$L__BB0_124:
	ld.shared.f32 	%f631, [%r89+32];
	setp.lt.f32 	%p77, %f631, 0f3F000000;
	@%p77 bra 	$L__BB0_126;
	ld.shared.f32 	%f960, [_ZZ26pop_nca_executor_run_batchE9weights_s+1056];
	fma.rn.f32 	%f1006, %f631, %f960, %f1006;
	ld.shared.f32 	%f961, [_ZZ26pop_nca_executor_run_batchE9weights_s+1060];
	fma.rn.f32 	%f1005, %f631, %f961, %f1005;
	ld.shared.f32 	%f962, [_ZZ26pop_nca_executor_run_batchE9weights_s+1064];
	fma.rn.f32 	%f1004, %f631, %f962, %f1004;
	ld.shared.f32 	%f963, [_ZZ26pop_nca_executor_run_batchE9weights_s+1068];
	fma.rn.f32 	%f1003, %f631, %f963, %f1003;
	ld.shared.f32 	%f964, [_ZZ26pop_nca_executor_run_batchE9weights_s+1072];
	fma.rn.f32 	%f1002, %f631, %f964, %f1002;
	ld.shared.f32 	%f965, [_ZZ26pop_nca_executor_run_batchE9weights_s+1076];
	fma.rn.f32 	%f1001, %f631, %f965, %f1001;
$L__BB0_126:
	ld.shared.f32 	%f644, [%r89+36];
	setp.lt.f32 	%p78, %f644, 0f3F000000;
	@%p78 bra 	$L__BB0_128;
	ld.shared.f32 	%f966, [_ZZ26pop_nca_executor_run_batchE9weights_s+1176];
	fma.rn.f32 	%f1006, %f644, %f966, %f1006;
	ld.shared.f32 	%f967, [_ZZ26pop_nca_executor_run_batchE9weights_s+1180];
	fma.rn.f32 	%f1005, %f644, %f967, %f1005;
	ld.shared.f32 	%f968, [_ZZ26pop_nca_executor_run_batchE9weights_s+1184];
	fma.rn.f32 	%f1004, %f644, %f968, %f1004;
	ld.shared.f32 	%f969, [_ZZ26pop_nca_executor_run_batchE9weights_s+1188];
	fma.rn.f32 	%f1003, %f644, %f969, %f1003;
	ld.shared.f32 	%f970, [_ZZ26pop_nca_executor_run_batchE9weights_s+1192];
	fma.rn.f32 	%f1002, %f644, %f970, %f1002;
	ld.shared.f32 	%f971, [_ZZ26pop_nca_executor_run_batchE9weights_s+1196];
	fma.rn.f32 	%f1001, %f644, %f971, %f1001;
$L__BB0_128:
	bar.sync 	0;
	ld.shared.v2.f32 	{%f972, %f973}, [%r86+56];
	add.f32 	%f974, %f1006, %f972;
	cvt.sat.f32.f32 	%f975, %f974;
	add.f32 	%f976, %f1005, %f973;
	cvt.sat.f32.f32 	%f977, %f976;
	st.shared.v2.f32 	[%r86+56], {%f975, %f977};
	ld.shared.v2.f32 	{%f978, %f979}, [%r86+64];
	add.f32 	%f980, %f1004, %f978;
	cvt.sat.f32.f32 	%f981, %f980;
	add.f32 	%f982, %f1003, %f979;
	cvt.sat.f32.f32 	%f983, %f982;
	st.shared.v2.f32 	[%r86+64], {%f981, %f983};
	ld.shared.v2.f32 	{%f984, %f985}, [%r86+72];
	add.f32 	%f986, %f1002, %f984;
	cvt.sat.f32.f32 	%f987, %f986;
	add.f32 	%f988, %f1001, %f985;
	cvt.sat.f32.f32 	%f989, %f988;
	st.shared.v2.f32 	[%r86+72], {%f987, %f989};
	bar.sync 	0;
	add.s32 	%r247, %r247, 1;
	setp.eq.s32 	%p79, %r247, 0;
	@%p79 bra 	$L__BB0_129;
	bra.uni 	$L__BB0_23;
$L__BB0_129:
	setp.lt.s32 	%p80, %r4, 1;
	@%p80 bra 	$L__BB0_136;
	max.s32 	%r206, %r8, %r4;
	sub.s32 	%r207, %r206, %r4;
	setp.ne.s32 	%p81, %r207, 0;
	selp.u32 	%r208, 1, 0, %p81;
	selp.s32 	%r209, -1, 0, %p81;
	add.s32 	%r210, %r207, %r209;
	div.u32 	%r211, %r210, %r4;
	add.s32 	%r212, %r211, %r208;
	add.s32 	%r91, %r212, 1;
	and.b32  	%r92, %r91, 3;
	setp.lt.u32 	%p82, %r212, 3;
	mov.b32 	%r255, 0;
	@%p82 bra 	$L__BB0_133;
	and.b32  	%r214, %r91, -4;
	shl.b32 	%r93, %r4, 2;
	add.s32 	%r253, %r5, %r7;
	add.s32 	%r252, %r253, %r4;
	shl.b32 	%r215, %r4, 1;
	add.s32 	%r251, %r253, %r215;
	mad.lo.s32 	%r250, %r4, 3, %r253;
	shl.b32 	%r216, %r5, 2;
	mov.u32 	%r217, sub_s;
	add.s32 	%r249, %r217, %r216;
	shl.b32 	%r99, %r4, 4;
	shl.b32 	%r100, %r4, 3;
	mul.lo.s32 	%r101, %r4, 12;
	neg.s32 	%r248, %r214;
	mov.b32 	%r255, 0;
$L__BB0_132:
	ld.shared.f32 	%f990, [%r249];
	mul.wide.u32 	%rd42, %r253, 4;
	add.s64 	%rd43, %rd2, %rd42;
	st.global.f32 	[%rd43], %f990;
	add.s32 	%r218, %r249, %r93;
	ld.shared.f32 	%f991, [%r218];
	mul.wide.u32 	%rd44, %r252, 4;
	add.s64 	%rd45, %rd2, %rd44;
	st.global.f32 	[%rd45], %f991;
	add.s32 	%r219, %r249, %r100;
	ld.shared.f32 	%f992, [%r219];
	mul.wide.u32 	%rd46, %r251, 4;
	add.s64 	%rd47, %rd2, %rd46;
	st.global.f32 	[%rd47], %f992;
	add.s32 	%r220, %r249, %r101;
	ld.shared.f32 	%f993, [%r220];
	mul.wide.u32 	%rd48, %r250, 4;
	add.s64 	%rd49, %rd2, %rd48;
	st.global.f32 	[%rd49], %f993;
	add.s32 	%r255, %r255, %r93;
	add.s32 	%r253, %r253, %r93;
	add.s32 	%r252, %r252, %r93;
	add.s32 	%r251, %r251, %r93;
	add.s32 	%r250, %r250, %r93;
	add.s32 	%r249, %r249, %r99;
	add.s32 	%r248, %r248, 4;
	setp.ne.s32 	%p83, %r248, 0;
	@%p83 bra 	$L__BB0_132;
$L__BB0_133:
	setp.eq.s32 	%p84, %r92, 0;
	@%p84 bra 	$L__BB0_136;
	add.s32 	%r221, %r5, %r255;
	add.s32 	%r258, %r221, %r7;
	shl.b32 	%r222, %r221, 2;
	mov.u32 	%r223, sub_s;
	add.s32 	%r257, %r223, %r222;
	shl.b32 	%r122, %r4, 2;
	neg.s32 	%r256, %r92;
$L__BB0_135:
	.pragma "nounroll";
	ld.shared.f32 	%f994, [%r257];
	mul.wide.u32 	%rd50, %r258, 4;
	add.s64 	%rd51, %rd2, %rd50;
	st.global.f32 	[%rd51], %f994;
	add.s32 	%r258, %r258, %r4;
	add.s32 	%r257, %r257, %r122;
	add.s32 	%r256, %r256, 1;
	setp.ne.s32 	%p85, %r256, 0;
	@%p85 bra 	$L__BB0_135;
$L__BB0_136:
	ret;
$L__BB0_137:
	add.s32 	%r165, %r232, %r32;
	mul.wide.u32 	%rd24, %r165, 4;
	add.s64 	%rd25, %rd1, %rd24;
	ld.global.nc.f32 	%f663, [%rd25];
	shl.b32 	%r166, %r232, 2;
	mov.u32 	%r167, _ZZ26pop_nca_executor_run_batchE9weights_s;
	add.s32 	%r168, %r167, %r166;
	st.shared.f32 	[%r168], %f663;
	add.s32 	%r169, %r165, %r4;
	mul.wide.u32 	%rd26, %r169, 4;
	add.s64 	%rd27, %rd1, %rd26;
	ld.global.nc.f32 	%f664, [%rd27];
	shl.b32 	%r170, %r4, 2;
	add.s32 	%r171, %r168, %r170;
	st.shared.f32 	[%r171], %f664;
	add.s32 	%r172, %r169, %r4;
	mul.wide.u32 	%rd28, %r172, 4;
	add.s64 	%rd29, %rd1, %rd28;
	ld.global.nc.f32 	%f665, [%rd29];
	add.s32 	%r173, %r171, %r170;
	st.shared.f32 	[%r173], %f665;
	add.s32 	%r174, %r172, %r4;
	mul.wide.u32 	%rd30, %r174, 4;
	add.s64 	%rd31, %rd1, %rd30;
	ld.global.nc.f32 	%f666, [%rd31];
	add.s32 	%r175, %r173, %r170;
	st.shared.f32 	[%r175], %f666;
	add.s32 	%r232, %r170, %r232;
	setp.lt.s32 	%p15, %r232, 300;
	@%p15 bra 	$L__BB0_137;
	bra.uni 	$L__BB0_13;

}


// ===== COMPILED SASS (sm_100) =====

	.target	sm_100

	.elftype	@"ET_EXEC"


//--------------------- .note.nv.tkinfo           --------------------------
	.section	.note.nv.tkinfo,"",@"SHT_NOTE"
	.sectionflags	@"SHF_NOTE_NV_TKINFO"
	.tkinfo
        /*0018*/ 	.word	0x00000002
        /*0030*/ 	.string	""
        /*0030*/ 	.string	"ptxas"
        /*0030*/ 	.string	"Cuda compilation tools, release 13.0, V13.0.88"
        /*0030*/ 	.string	"Build cuda_13.0.r13.0/compiler.36424714_0"
        /*0030*/ 	.string	"-arch sm_100 -m 64 "



//--------------------- .note.nv.cuinfo           --------------------------
	.section	.note.nv.cuinfo,"",@"SHT_NOTE"
	.sectionflags	@"SHF_NOTE_NV_CUINFO"
        /*0018*/ 	.short	0x0002
        /*001a*/ 	.short	0x0064
        /*001c*/ 	.short	0x0082
	.zero		2


//--------------------- .nv.info                  --------------------------
	.section	.nv.info,"",@"SHT_CUDA_INFO"
	.align	4


	//----- nvinfo : EIATTR_REGCOUNT
	.align		4
        /*0000*/ 	.byte	0x04, 0x2f
        /*0002*/ 	.short	(.L_2 - .L_1)
	.align		4
.L_1:
        /*0004*/ 	.word	index@(pop_nca_executor_run_batch)
        /*0008*/ 	.word	0x00000020


	//----- nvinfo : EIATTR_FRAME_SIZE
	.align		4
.L_2:
        /*000c*/ 	.byte	0x04, 0x11
        /*000e*/ 	.short	(.L_4 - .L_3)
	.align		4
.L_3:
        /*0010*/ 	.word	index@(pop_nca_executor_run_batch)
        /*0014*/ 	.word	0x00000000


	//----- nvinfo : EIATTR_MIN_STACK_SIZE
	.align		4
.L_4:
        /*0018*/ 	.byte	0x04, 0x12
        /*001a*/ 	.short	(.L_6 - .L_5)
	.align		4
.L_5:
        /*001c*/ 	.word	index@(pop_nca_executor_run_batch)
        /*0020*/ 	.word	0x00000000
.L_6:


//--------------------- .nv.compat                --------------------------
	.section	.nv.compat,"",@"SHT_CUDA_COMPAT_INFO"
	.align	4
        /*0000*/ 	.byte	0x02, 0x09, 0x00, 0x00, 0x02, 0x02, 0x01, 0x00, 0x02, 0x05, 0x05, 0x00, 0x03, 0x07, 0x01, 0x01
        /*0010*/ 	.byte	0x02, 0x03, 0x00, 0x00, 0x02, 0x06, 0x01, 0x00, 0x04, 0x0b, 0x08, 0x00, 0x01, 0x00, 0x00, 0x00
        /*0020*/ 	.byte	0x00, 0x00, 0x00, 0x00


//--------------------- .nv.info.pop_nca_executor_run_batch --------------------------
	.section	.nv.info.pop_nca_executor_run_batch,"",@"SHT_CUDA_INFO"
	.sectionflags	@""
	.align	4


	//----- nvinfo : EIATTR_CUDA_API_VERSION
	.align		4
        /*0000*/ 	.byte	0x04, 0x37
        /*0002*/ 	.short	(.L_8 - .L_7)
.L_7:
        /*0004*/ 	.word	0x00000082


	//----- nvinfo : EIATTR_KPARAM_INFO
	.align		4
.L_8:
        /*0008*/ 	.byte	0x04, 0x17
        /*000a*/ 	.short	(.L_10 - .L_9)
.L_9:
        /*000c*/ 	.word	0x00000000
        /*0010*/ 	.short	0x0005
        /*0012*/ 	.short	0x0024
        /*0014*/ 	.byte	0x00, 0xf0, 0x11, 0x00


	//----- nvinfo : EIATTR_KPARAM_INFO
	.align		4
.L_10:
        /*0018*/ 	.byte	0x04, 0x17
        /*001a*/ 	.short	(.L_12 - .L_11)
.L_11:
        /*001c*/ 	.word	0x00000000
        /*0020*/ 	.short	0x0004
        /*0022*/ 	.short	0x0020
        /*0024*/ 	.byte	0x00, 0xf0, 0x11, 0x00


	//----- nvinfo : EIATTR_KPARAM_INFO
	.align		4
.L_12:
        /*0028*/ 	.byte	0x04, 0x17
        /*002a*/ 	.short	(.L_14 - .L_13)
.L_13:
        /*002c*/ 	.word	0x00000000
        /*0030*/ 	.short	0x0003
        /*0032*/ 	.short	0x0018
        /*0034*/ 	.byte	0x00, 0xf5, 0x21, 0x00


	//----- nvinfo : EIATTR_KPARAM_INFO
	.align		4
.L_14:
        /*0038*/ 	.byte	0x04, 0x17
        /*003a*/ 	.short	(.L_16 - .L_15)
.L_15:
        /*003c*/ 	.word	0x00000000
        /*0040*/ 	.short	0x0002
        /*0042*/ 	.short	0x0010
        /*0044*/ 	.byte	0x00, 0xf5, 0x21, 0x00


	//----- nvinfo : EIATTR_KPARAM_INFO
	.align		4
.L_16:
        /*0048*/ 	.byte	0x04, 0x17
        /*004a*/ 	.short	(.L_18 - .L_17)
.L_17:
        /*004c*/ 	.word	0x00000000
        /*0050*/ 	.short	0x0001
        /*0052*/ 	.short	0x0008
        /*0054*/ 	.byte	0x00, 0xf5, 0x21, 0x00


	//----- nvinfo : EIATTR_KPARAM_INFO
	.align		4
.L_18:
        /*0058*/ 	.byte	0x04, 0x17
        /*005a*/ 	.short	(.L_20 - .L_19)
.L_19:
        /*005c*/ 	.word	0x00000000
        /*0060*/ 	.short	0x0000
        /*0062*/ 	.short	0x0000
        /*0064*/ 	.byte	0x00, 0xf5, 0x21, 0x00


	//----- nvinfo : EIATTR_SPARSE_MMA_MASK
	.align		4
.L_20:
        /*0068*/ 	.byte	0x03, 0x50
        /*006a*/ 	.short	0x0000


	//----- nvinfo : EIATTR_MAXREG_COUNT
	.align		4
        /*006c*/ 	.byte	0x03, 0x1b
        /*006e*/ 	.short	0x00ff


	//----- nvinfo : EIATTR_NUM_BARRIERS
	.align		4
        /*0070*/ 	.byte	0x02, 0x4c
        /*0072*/ 	.byte	0x01
	.zero		1


	//----- nvinfo : EIATTR_MERCURY_ISA_VERSION
	.align		4
        /*0074*/ 	.byte	0x03, 0x5f
        /*0076*/ 	.short	0x0101


	//----- nvinfo : EIATTR_VRC_CTA_INIT_COUNT
	.align		4
        /*0078*/ 	.byte	0x02, 0x4a
	.zero		1
	.zero		1


	//----- nvinfo : EIATTR_EXIT_INSTR_OFFSETS
	.align		4
        /*007c*/ 	.byte	0x04, 0x1c
        /*007e*/ 	.short	(.L_22 - .L_21)


	//   ....[0]....
.L_21:
        /*0080*/ 	.word	0x000000c0


	//   ....[1]....
        /*0084*/ 	.word	0x00005260


	//   ....[2]....
        /*0088*/ 	.word	0x00005fc0


	//   ....[3]....
        /*008c*/ 	.word	0x000060e0


	//----- nvinfo : EIATTR_CRS_STACK_SIZE
	.align		4
.L_22:
        /*0090*/ 	.byte	0x04, 0x1e
        /*0092*/ 	.short	(.L_24 - .L_23)
.L_23:
        /*0094*/ 	.word	0x00000000


	//----- nvinfo : EIATTR_CBANK_PARAM_SIZE
	.align		4
.L_24:
        /*0098*/ 	.byte	0x03, 0x19
        /*009a*/ 	.short	0x0028


	//----- nvinfo : EIATTR_PARAM_CBANK
	.align		4
        /*009c*/ 	.byte	0x04, 0x0a
        /*009e*/ 	.short	(.L_26 - .L_25)
	.align		4
.L_25:
        /*00a0*/ 	.word	index@(.nv.constant0.pop_nca_executor_run_batch)
        /*00a4*/ 	.short	0x0380
        /*00a6*/ 	.short	0x0028


	//----- nvinfo : EIATTR_SW_WAR
	.align		4
.L_26:
        /*00a8*/ 	.byte	0x04, 0x36
        /*00aa*/ 	.short	(.L_28 - .L_27)
.L_27:
        /*00ac*/ 	.word	0x00000008
.L_28:


//--------------------- .nv.callgraph             --------------------------
	.section	.nv.callgraph,"",@"SHT_CUDA_CALLGRAPH"
	.align	4
	.sectionentsize	8
	.align		4
        /*0000*/ 	.word	0x00000000
	.align		4
        /*0004*/ 	.word	0xffffffff
	.align		4
        /*0008*/ 	.word	0x00000000
	.align		4
        /*000c*/ 	.word	0xfffffffe
	.align		4
        /*0010*/ 	.word	0x00000000
	.align		4
        /*0014*/ 	.word	0xfffffffd
	.align		4
        /*0018*/ 	.word	0x00000000
	.align		4
        /*001c*/ 	.word	0xfffffffc


//--------------------- .nv.constant3             --------------------------
	.section	.nv.constant3,"a",@progbits
	.align	4
.nv.constant3:
	.type		NHBD,@object
	.size		NHBD,(.L_0 - NHBD)
NHBD:
        /*0000*/ 	.byte	0x00, 0x00, 0x00, 0x00, 0xff, 0xff, 0xff, 0xff, 0xff, 0xff, 0xff, 0xff, 0x00, 0x00, 0x00, 0x00
        /*0010*/ 	.byte	0x00, 0x00, 0x00, 0x00, 0x00, 0x00, 0x00, 0x00, 0x01, 0x00, 0x00, 0x00, 0x00, 0x00, 0x00, 0x00
        /*0020*/ 	.byte	0x00, 0x00, 0x00, 0x00, 0x01, 0x00, 0x00, 0x00
.L_0:


//--------------------- .text.pop_nca_executor_run_batch --------------------------
	.section	.text.pop_nca_executor_run_batch,"ax",@progbits
	.align	128
        .global         pop_nca_executor_run_batch
        .type           pop_nca_executor_run_batch,@function
        .size           pop_nca_executor_run_batch,(.L_x_129 - pop_nca_executor_run_batch)
        .other          pop_nca_executor_run_batch,@"STO_CUDA_ENTRY STV_DEFAULT"
pop_nca_executor_run_batch:
.text.pop_nca_executor_run_batch:
[----:B------:R-:W-:Y:S01]  /*0000*/  LDC R1, c[0x0][0x37c] ;  /* 0x0000df00ff017b82 */ /* 0x000fe20000000800 */
[----:B------:R-:W0:Y:S07]  /*0010*/  S2R R23, SR_CTAID.X ;  /* 0x0000000000177919 */ /* 0x000e2e0000002500 */
[----:B------:R-:W0:Y:S01]  /*0020*/  LDC.64 R2, c[0x0][0x398] ;  /* 0x0000e600ff027b82 */ /* 0x000e220000000a00 */
[----:B------:R-:W1:Y:S07]  /*0030*/  LDCU.64 UR8, c[0x0][0x358] ;  /* 0x00006b00ff0877ac */ /* 0x000e6e0008000a00 */
[----:B------:R-:W2:Y:S01]  /*0040*/  LDC.64 R4, c[0x0][0x390] ;  /* 0x0000e400ff047b82 */ /* 0x000ea20000000a00 */
[----:B0-----:R-:W-:-:S04]  /*0050*/  IMAD.WIDE.U32 R2, R23, 0x4, R2 ;  /* 0x0000000417027825 */ /* 0x001fc800078e0002 */
[----:B--2---:R-:W-:Y:S02]  /*0060*/  IMAD.WIDE.U32 R4, R23, 0x4, R4 ;  /* 0x0000000417047825 */ /* 0x004fe400078e0004 */
[----:B-1----:R-:W2:Y:S04]  /*0070*/  LDG.E.CONSTANT R3, desc[UR8][R2.64] ;  /* 0x0000000802037981 */ /* 0x002ea8000c1e9900 */
[----:B------:R-:W2:Y:S01]  /*0080*/  LDG.E.CONSTANT R27, desc[UR8][R4.64] ;  /* 0x00000008041b7981 */ /* 0x000ea2000c1e9900 */
[----:B------:R-:W0:Y:S01]  /*0090*/  S2R R0, SR_TID.X ;  /* 0x0000000000007919 */ /* 0x000e220000002100 */
[----:B--2---:R-:W-:-:S05]  /*00a0*/  IMAD R25, R27, R3, RZ ;  /* 0x000000031b197224 */ /* 0x004fca00078e02ff */
[----:B0-----:R-:W-:-:S13]  /*00b0*/  ISETP.GE.U32.AND P0, PT, R0, R25, PT ;  /* 0x000000190000720c */ /* 0x001fda0003f06070 */
[----:B------:R-:W-:Y:S05]  /*00c0*/  @P0 EXIT ;  /* 0x000000000000094d */ /* 0x000fea0003800000 */
[----:B------:R-:W0:Y:S01]  /*00d0*/  S2R R5, SR_CTAID.Y ;  /* 0x0000000000057919 */ /* 0x000e220000002600 */
[----:B------:R-:W0:Y:S01]  /*00e0*/  LDCU UR4, c[0x0][0x370] ;  /* 0x00006e00ff0477ac */ /* 0x000e220008000800 */
[C---:B------:R-:W-:Y:S01]  /*00f0*/  ISETP.GE.AND P0, PT, R25.reuse, 0x1, PT ;  /* 0x000000011900780c */ /* 0x040fe20003f06270 */
[----:B------:R-:W-:Y:S01]  /*0100*/  IMAD R17, R25, 0xa, RZ ;  /* 0x0000000a19117824 */ /* 0x000fe200078e02ff */
[----:B------:R-:W1:Y:S01]  /*0110*/  LDCU UR5, c[0x0][0x3a4] ;  /* 0x00007480ff0577ac */ /* 0x000e620008000800 */
[----:B0-----:R-:W-:-:S04]  /*0120*/  IMAD R23, R5, UR4, R23 ;  /* 0x0000000405177c24 */ /* 0x001fc8000f8e0217 */
[----:B-1----:R-:W-:-:S06]  /*0130*/  IMAD R23, R23, UR5, RZ ;  /* 0x0000000517177c24 */ /* 0x002fcc000f8e02ff */
[----:B------:R-:W-:Y:S05]  /*0140*/  @!P0 BRA `(.L_x_0) ;  /* 0x0000000c009c8947 */ /* 0x000fea0003800000 */
[----:B------:R-:W0:Y:S01]  /*0150*/  I2F.U32.RP R8, R25 ;  /* 0x0000001900087306 */ /* 0x000e220000209000 */
[C---:B------:R-:W-:Y:S02]  /*0160*/  VIMNMX R2, PT, PT, R25.reuse, R17, !PT ;  /* 0x0000001119027248 */ /* 0x040fe40007fe0100 */
[----:B------:R-:W-:Y:S02]  /*0170*/  IADD3 R9, PT, PT, RZ, -R25, RZ ;  /* 0x80000019ff097210 */ /* 0x000fe40007ffe0ff */
[C---:B------:R-:W-:Y:S02]  /*0180*/  IADD3 R2, PT, PT, -R25.reuse, R2, RZ ;  /* 0x0000000219027210 */ /* 0x040fe40007ffe1ff */
[----:B------:R-:W-:Y:S02]  /*0190*/  ISETP.NE.U32.AND P3, PT, R25, RZ, PT ;  /* 0x000000ff1900720c */ /* 0x000fe40003f65070 */
[C---:B------:R-:W-:Y:S02]  /*01a0*/  ISETP.NE.AND P0, PT, R2.reuse, RZ, PT ;  /* 0x000000ff0200720c */ /* 0x040fe40003f05270 */
[C---:B------:R-:W-:Y:S01]  /*01b0*/  IADD3 R4, PT, PT, R2.reuse, -0x1, RZ ;  /* 0xffffffff02047810 */ /* 0x040fe20007ffe0ff */
[----:B0-----:R-:W0:Y:S10]  /*01c0*/  MUFU.RCP R8, R8 ;  /* 0x0000000800087308 */ /* 0x001e340000001000 */
[----:B------:R-:W-:-:S02]  /*01d0*/  @!P0 IADD3 R4, PT, PT, R2, RZ, RZ ;  /* 0x000000ff02048210 */ /* 0x000fc40007ffe0ff */
[----:B0-----:R-:W-:-:S04]  /*01e0*/  IADD3 R6, PT, PT, R8, 0xffffffe, RZ ;  /* 0x0ffffffe08067810 */ /* 0x001fc80007ffe0ff */
[----:B------:R0:W1:Y:S02]  /*01f0*/  F2I.FTZ.U32.TRUNC.NTZ R7, R6 ;  /* 0x0000000600077305 */ /* 0x000064000021f000 */
[----:B0-----:R-:W-:Y:S02]  /*0200*/  HFMA2 R6, -RZ, RZ, 0, 0 ;  /* 0x00000000ff067431 */ /* 0x001fe400000001ff */
[----:B-1----:R-:W-:-:S04]  /*0210*/  IMAD R9, R9, R7, RZ ;  /* 0x0000000709097224 */ /* 0x002fc800078e02ff */
[----:B------:R-:W-:-:S06]  /*0220*/  IMAD.HI.U32 R7, R7, R9, R6 ;  /* 0x0000000907077227 */ /* 0x000fcc00078e0006 */
[----:B------:R-:W-:-:S05]  /*0230*/  IMAD.HI.U32 R7, R7, R4, RZ ;  /* 0x0000000407077227 */ /* 0x000fca00078e00ff */
[----:B------:R-:W-:-:S05]  /*0240*/  IADD3 R2, PT, PT, -R7, RZ, RZ ;  /* 0x000000ff07027210 */ /* 0x000fca0007ffe1ff */
[----:B------:R-:W-:Y:S01]  /*0250*/  IMAD R4, R25, R2, R4 ;  /* 0x0000000219047224 */ /* 0x000fe200078e0204 */
[----:B------:R-:W-:-:S04]  /*0260*/  SEL R2, RZ, 0x1, !P0 ;  /* 0x00000001ff027807 */ /* 0x000fc80004000000 */
[----:B------:R-:W-:-:S13]  /*0270*/  ISETP.GE.U32.AND P1, PT, R4, R25, PT ;  /* 0x000000190400720c */ /* 0x000fda0003f26070 */
[----:B------:R-:W-:Y:S02]  /*0280*/  @P1 IADD3 R4, PT, PT, -R25, R4, RZ ;  /* 0x0000000419041210 */ /* 0x000fe40007ffe1ff */
[----:B------:R-:W-:Y:S02]  /*0290*/  @P1 IADD3 R7, PT, PT, R7, 0x1, RZ ;  /* 0x0000000107071810 */ /* 0x000fe40007ffe0ff */
[----:B------:R-:W-:-:S13]  /*02a0*/  ISETP.GE.U32.AND P2, PT, R4, R25, PT ;  /* 0x000000190400720c */ /* 0x000fda0003f46070 */
[----:B------:R-:W-:Y:S02]  /*02b0*/  @P2 IADD3 R7, PT, PT, R7, 0x1, RZ ;  /* 0x0000000107072810 */ /* 0x000fe40007ffe0ff */
[----:B------:R-:W-:-:S04]  /*02c0*/  @!P3 LOP3.LUT R7, RZ, R25, RZ, 0x33, !PT ;  /* 0x00000019ff07b212 */ /* 0x000fc800078e33ff */
[----:B------:R-:W-:-:S04]  /*02d0*/  IADD3 R2, PT, PT, R2, R7, RZ ;  /* 0x0000000702027210 */ /* 0x000fc80007ffe0ff */
[C---:B------:R-:W-:Y:S02]  /*02e0*/  ISETP.GE.U32.AND P0, PT, R2.reuse, 0x3, PT ;  /* 0x000000030200780c */ /* 0x040fe40003f06070 */
[----:B------:R-:W-:Y:S02]  /*02f0*/  IADD3 R4, PT, PT, R2, 0x1, RZ ;  /* 0x0000000102047810 */ /* 0x000fe40007ffe0ff */
[----:B------:R-:W-:Y:S02]  /*0300*/  MOV R2, RZ ;  /* 0x000000ff00027202 */ /* 0x000fe40000000f00 */
[----:B------:R-:W-:-:S07]  /*0310*/  LOP3.LUT R6, R4, 0x3, RZ, 0xc0, !PT ;  /* 0x0000000304067812 */ /* 0x000fce00078ec0ff */
[----:B------:R-:W-:Y:S05]  /*0320*/  @!P0 BRA `(.L_x_1) ;  /* 0x0000000800d88947 */ /* 0x000fea0003800000 */
[----:B------:R-:W0:Y:S01]  /*0330*/  S2UR UR5, SR_CgaCtaId ;  /* 0x00000000000579c3 */ /* 0x000e220000008800 */
[----:B------:R-:W-:Y:S01]  /*0340*/  LOP3.LUT R4, R4, 0xfffffffc, RZ, 0xc0, !PT ;  /* 0xfffffffc04047812 */ /* 0x000fe200078ec0ff */
[----:B------:R-:W-:Y:S01]  /*0350*/  UMOV UR4, 0x400 ;  /* 0x0000040000047882 */ /* 0x000fe20000000000 */
[----:B------:R-:W-:Y:S01]  /*0360*/  IMAD R20, R23, 0xa, R0 ;  /* 0x0000000a17147824 */ /* 0x000fe200078e0200 */
[----:B------:R-:W-:Y:S01]  /*0370*/  UIADD3 UR4, UPT, UPT, UR4, 0x4e0, URZ ;  /* 0x000004e004047890 */ /* 0x000fe2000fffe0ff */
[----:B------:R-:W-:Y:S02]  /*0380*/  IADD3 R4, PT, PT, -R4, RZ, RZ ;  /* 0x000000ff04047210 */ /* 0x000fe40007ffe1ff */
[----:B------:R-:W-:Y:S01]  /*0390*/  MOV R2, RZ ;  /* 0x000000ff00027202 */ /* 0x000fe20000000f00 */
[----:B------:R-:W1:Y:S01]  /*03a0*/  LDC.64 R8, c[0x0][0x380] ;  /* 0x0000e000ff087b82 */ /* 0x000e620000000a00 */
[----:B------:R-:W-:Y:S01]  /*03b0*/  ISETP.GE.AND P0, PT, R4, RZ, PT ;  /* 0x000000ff0400720c */ /* 0x000fe20003f06270 */
[C---:B------:R-:W-:Y:S01]  /*03c0*/  IMAD R28, R25.reuse, 0x3, R20 ;  /* 0x00000003191c7824 */ /* 0x040fe200078e0214 */
[----:B------:R-:W-:-:S02]  /*03d0*/  IADD3 R24, PT, PT, R25, R20, RZ ;  /* 0x0000001419187210 */ /* 0x000fc40007ffe0ff */
[----:B------:R-:W-:Y:S01]  /*03e0*/  LEA R26, R25, R20, 0x1 ;  /* 0x00000014191a7211 */ /* 0x000fe200078e08ff */
[----:B0-----:R-:W-:-:S06]  /*03f0*/  ULEA UR4, UR5, UR4, 0x18 ;  /* 0x0000000405047291 */ /* 0x001fcc000f8ec0ff */
[----:B------:R-:W-:Y:S02]  /*0400*/  LEA R16, R0, UR4, 0x2 ;  /* 0x0000000400107c11 */ /* 0x000fe4000f8e10ff */
[----:B------:R-:W-:Y:S05]  /*0410*/  @P0 BRA `(.L_x_2) ;  /* 0x00000008003c0947 */ /* 0x000fea0003800000 */
[----:B------:R-:W-:Y:S02]  /*0420*/  IADD3 R7, PT, PT, -R4, RZ, RZ ;  /* 0x000000ff04077210 */ /* 0x000fe40007ffe1ff */
[----:B------:R-:W-:Y:S02]  /*0430*/  PLOP3.LUT P0, PT, PT, PT, PT, 0x80, 0x8 ;  /* 0x000000000008781c */ /* 0x000fe40003f0f070 */
[----:B------:R-:W-:-:S13]  /*0440*/  ISETP.GT.AND P1, PT, R7, 0xc, PT ;  /* 0x0000000c0700780c */ /* 0x000fda0003f24270 */
[----:B------:R-:W-:Y:S05]  /*0450*/  @!P1 BRA `(.L_x_3) ;  /* 0x0000000400649947 */ /* 0x000fea0003800000 */
[----:B------:R-:W0:Y:S01]  /*0460*/  LDC.64 R10, c[0x0][0x380] ;  /* 0x0000e000ff0a7b82 */ /* 0x000e220000000a00 */
[----:B------:R-:W-:-:S13]  /*0470*/  PLOP3.LUT P0, PT, PT, PT, PT, 0x8, 0x80 ;  /* 0x000000000080781c */ /* 0x000fda0003f0e170 */
.L_x_4:
[----:B0-2---:R-:W-:-:S04]  /*0480*/  IMAD.WIDE.U32 R14, R20, 0x4, R10 ;  /* 0x00000004140e7825 */ /* 0x005fc800078e000a */
[----:B------:R-:W-:Y:S01]  /*0490*/  IMAD.WIDE.U32 R12, R24, 0x4, R10 ;  /* 0x00000004180c7825 */ /* 0x000fe200078e000a */
[----:B------:R0:W2:Y:S01]  /*04a0*/  LDG.E R29, desc[UR8][R14.64] ;  /* 0x000000080e1d7981 */ /* 0x0000a2000c1e1900 */
[----:B------:R-:W-:-:S03]  /*04b0*/  LEA R22, R25, R20, 0x2 ;  /* 0x0000001419167211 */ /* 0x000fc600078e10ff */
[----:B------:R3:W4:Y:S01]  /*04c0*/  LDG.E R7, desc[UR8][R12.64] ;  /* 0x000000080c077981 */ /* 0x000722000c1e1900 */
[----:B0-----:R-:W-:-:S04]  /*04d0*/  IMAD.WIDE.U32 R14, R26, 0x4, R10 ;  /* 0x000000041a0e7825 */ /* 0x001fc800078e000a */
[--C-:B---3--:R-:W-:Y:S02]  /*04e0*/  IMAD.WIDE.U32 R12, R28, 0x4, R10.reuse ;  /* 0x000000041c0c7825 */ /* 0x108fe400078e000a */
[----:B------:R-:W3:Y:S01]  /*04f0*/  LDG.E R14, desc[UR8][R14.64] ;  /* 0x000000080e0e7981 */ /* 0x000ee2000c1e1900 */
[C---:B------:R-:W-:Y:S01]  /*0500*/  LEA R24, R25.reuse, R24, 0x2 ;  /* 0x0000001819187211 */ /* 0x040fe200078e10ff */
[--C-:B------:R-:W-:Y:S02]  /*0510*/  IMAD.WIDE.U32 R18, R22, 0x4, R10.reuse ;  /* 0x0000000416127825 */ /* 0x100fe400078e000a */
[----:B------:R0:W5:Y:S02]  /*0520*/  LDG.E R12, desc[UR8][R12.64] ;  /* 0x000000080c0c7981 */ /* 0x000164000c1e1900 */
[----:B------:R-:W-:Y:S02]  /*0530*/  IMAD.WIDE.U32 R20, R24, 0x4, R10 ;  /* 0x0000000418147825 */ /* 0x000fe400078e000a */
[----:B------:R1:W5:Y:S04]  /*0540*/  LDG.E R18, desc[UR8][R18.64] ;  /* 0x0000000812127981 */ /* 0x000368000c1e1900 */
[----:B------:R1:W5:Y:S01]  /*0550*/  LDG.E R20, desc[UR8][R20.64] ;  /* 0x0000000814147981 */ /* 0x000362000c1e1900 */
[----:B------:R-:W-:-:S02]  /*0560*/  LEA R26, R25, R26, 0x2 ;  /* 0x0000001a191a7211 */ /* 0x000fc400078e10ff */
[C---:B0-----:R-:W-:Y:S02]  /*0570*/  LEA R13, R25.reuse, R16, 0x3 ;  /* 0x00000010190d7211 */ /* 0x041fe400078e18ff */
[C---:B------:R-:W-:Y:S02]  /*0580*/  LEA R22, R25.reuse, R22, 0x2 ;  /* 0x0000001619167211 */ /* 0x040fe400078e10ff */
[C---:B-1----:R-:W-:Y:S02]  /*0590*/  LEA R19, R25.reuse, R28, 0x2 ;  /* 0x0000001c19137211 */ /* 0x042fe400078e10ff */
[C---:B------:R-:W-:Y:S02]  /*05a0*/  LEA R21, R25.reuse, R16, 0x2 ;  /* 0x0000001019157211 */ /* 0x040fe400078e10ff */
[C---:B------:R-:W-:Y:S01]  /*05b0*/  LEA R24, R25.reuse, R24, 0x2 ;  /* 0x0000001819187211 */ /* 0x040fe200078e10ff */
[----:B--2---:R-:W-:Y:S04]  /*05c0*/  STS [R16], R29 ;  /* 0x0000001d10007388 */ /* 0x004fe80000000800 */
[----:B----4-:R0:W-:Y:S02]  /*05d0*/  STS [R21], R7 ;  /* 0x0000000715007388 */ /* 0x0101e40000000800 */
[C---:B0-----:R-:W-:Y:S01]  /*05e0*/  IMAD R21, R25.reuse, 0xc, R16 ;  /* 0x0000000c19157824 */ /* 0x041fe200078e0210 */
[----:B------:R-:W-:Y:S01]  /*05f0*/  LEA R16, R25, R16, 0x4 ;  /* 0x0000001019107211 */ /* 0x000fe200078e20ff */
[----:B---3--:R0:W-:Y:S01]  /*0600*/  STS [R13], R14 ;  /* 0x0000000e0d007388 */ /* 0x0081e20000000800 */
[----:B------:R-:W-:-:S03]  /*0610*/  IMAD.WIDE.U32 R28, R22, 0x4, R10 ;  /* 0x00000004161c7825 */ /* 0x000fc600078e000a */
[----:B-----5:R1:W-:Y:S01]  /*0620*/  STS [R21], R12 ;  /* 0x0000000c15007388 */ /* 0x0203e20000000800 */
[----:B0-----:R-:W-:Y:S01]  /*0630*/  IMAD.WIDE.U32 R14, R26, 0x4, R10 ;  /* 0x000000041a0e7825 */ /* 0x001fe200078e000a */
[----:B------:R-:W-:-:S03]  /*0640*/  LEA R26, R25, R26, 0x2 ;  /* 0x0000001a191a7211 */ /* 0x000fc600078e10ff */
[--C-:B-1----:R-:W-:Y:S01]  /*0650*/  IMAD.WIDE.U32 R12, R19, 0x4, R10.reuse ;  /* 0x00000004130c7825 */ /* 0x102fe200078e000a */
[----:B------:R0:W2:Y:S04]  /*0660*/  LDG.E R21, desc[UR8][R28.64] ;  /* 0x000000081c157981 */ /* 0x0000a8000c1e1900 */
[----:B------:R-:W3:Y:S04]  /*0670*/  LDG.E R15, desc[UR8][R14.64] ;  /* 0x000000080e0f7981 */ /* 0x000ee8000c1e1900 */
[----:B------:R1:W4:Y:S01]  /*0680*/  LDG.E R7, desc[UR8][R12.64] ;  /* 0x000000080c077981 */ /* 0x000322000c1e1900 */
[----:B0-----:R-:W-:-:S03]  /*0690*/  IMAD.WIDE.U32 R28, R24, 0x4, R10 ;  /* 0x00000004181c7825 */ /* 0x001fc600078e000a */
[----:B------:R0:W-:Y:S04]  /*06a0*/  STS [R16], R18 ;  /* 0x0000001210007388 */ /* 0x0001e80000000800 */
[----:B------:R5:W2:Y:S01]  /*06b0*/  LDG.E R14, desc[UR8][R28.64] ;  /* 0x000000081c0e7981 */ /* 0x000aa2000c1e1900 */
[----:B-1----:R-:W-:Y:S01]  /*06c0*/  IMAD.WIDE.U32 R12, R26, 0x4, R10 ;  /* 0x000000041a0c7825 */ /* 0x002fe200078e000a */
[----:B0-----:R-:W-:-:S05]  /*06d0*/  LEA R18, R25, R16, 0x2 ;  /* 0x0000001019127211 */ /* 0x001fca00078e10ff */
[----:B------:R0:W-:Y:S04]  /*06e0*/  STS [R18], R20 ;  /* 0x0000001412007388 */ /* 0x0001e80000000800 */
[----:B0-----:R0:W2:Y:S01]  /*06f0*/  LDG.E R20, desc[UR8][R12.64] ;  /* 0x000000080c147981 */ /* 0x0010a2000c1e1900 */
[C---:B-----5:R-:W-:Y:S01]  /*0700*/  IMAD R28, R25.reuse, 0xc, R16 ;  /* 0x0000000c191c7824 */ /* 0x060fe200078e0210 */
[C---:B------:R-:W-:Y:S02]  /*0710*/  LEA R22, R25.reuse, R22, 0x2 ;  /* 0x0000001619167211 */ /* 0x040fe400078e10ff */
[CC--:B0-----:R-:W-:Y:S02]  /*0720*/  LEA R12, R25.reuse, R16.reuse, 0x3 ;  /* 0x00000010190c7211 */ /* 0x0c1fe400078e18ff */
[----:B------:R-:W-:-:S02]  /*0730*/  LEA R16, R25, R16, 0x4 ;  /* 0x0000001019107211 */ /* 0x000fc400078e20ff */
[C---:B------:R-:W-:Y:S02]  /*0740*/  LEA R24, R25.reuse, R24, 0x2 ;  /* 0x0000001819187211 */ /* 0x040fe400078e10ff */
[C---:B------:R-:W-:Y:S01]  /*0750*/  LEA R26, R25.reuse, R26, 0x2 ;  /* 0x0000001a191a7211 */ /* 0x040fe200078e10ff */
[----:B---3--:R0:W-:Y:S04]  /*0760*/  STS [R12], R15 ;  /* 0x0000000f0c007388 */ /* 0x0081e80000000800 */
[----:B----4-:R1:W-:Y:S01]  /*0770*/  STS [R28], R7 ;  /* 0x000000071c007388 */ /* 0x0103e20000000800 */
[----:B0-----:R-:W-:-:S03]  /*0780*/  LEA R15, R25, R19, 0x2 ;  /* 0x00000013190f7211 */ /* 0x001fc600078e10ff */
[----:B--2---:R0:W-:Y:S01]  /*0790*/  STS [R16], R21 ;  /* 0x0000001510007388 */ /* 0x0041e20000000800 */
[----:B------:R-:W-:Y:S01]  /*07a0*/  IMAD.WIDE.U32 R12, R22, 0x4, R10 ;  /* 0x00000004160c7825 */ /* 0x000fe200078e000a */
[----:B-1----:R-:W-:-:S03]  /*07b0*/  LEA R7, R25, R16, 0x2 ;  /* 0x0000001019077211 */ /* 0x002fc600078e10ff */
[----:B------:R-:W-:Y:S01]  /*07c0*/  IMAD.WIDE.U32 R18, R15, 0x4, R10 ;  /* 0x000000040f127825 */ /* 0x000fe200078e000a */
[----:B------:R-:W-:-:S03]  /*07d0*/  LEA R15, R25, R15, 0x2 ;  /* 0x0000000f190f7211 */ /* 0x000fc600078e10ff */
[--C-:B------:R-:W-:Y:S01]  /*07e0*/  IMAD.WIDE.U32 R28, R24, 0x4, R10.reuse ;  /* 0x00000004181c7825 */ /* 0x100fe200078e000a */
[----:B0-----:R-:W-:Y:S01]  /*07f0*/  LEA R21, R25, R16, 0x3 ;  /* 0x0000001019157211 */ /* 0x001fe200078e18ff */
[----:B------:R-:W2:Y:S04]  /*0800*/  LDG.E R18, desc[UR8][R18.64] ;  /* 0x0000000812127981 */ /* 0x000ea8000c1e1900 */
[----:B------:R0:W-:Y:S04]  /*0810*/  STS [R7], R14 ;  /* 0x0000000e07007388 */ /* 0x0001e80000000800 */
[----:B------:R1:W-:Y:S04]  /*0820*/  STS [R21], R20 ;  /* 0x0000001415007388 */ /* 0x0003e80000000800 */
[----:B0-----:R0:W3:Y:S04]  /*0830*/  LDG.E R7, desc[UR8][R12.64] ;  /* 0x000000080c077981 */ /* 0x0010e8000c1e1900 */
[----:B-1----:R1:W4:Y:S01]  /*0840*/  LDG.E R21, desc[UR8][R28.64] ;  /* 0x000000081c157981 */ /* 0x002322000c1e1900 */
[----:B0-----:R-:W-:-:S05]  /*0850*/  IMAD.WIDE.U32 R12, R26, 0x4, R10 ;  /* 0x000000041a0c7825 */ /* 0x001fca00078e000a */
[----:B------:R0:W5:Y:S01]  /*0860*/  LDG.E R19, desc[UR8][R12.64] ;  /* 0x000000080c137981 */ /* 0x000162000c1e1900 */
[----:B-1----:R-:W-:-:S05]  /*0870*/  IMAD.WIDE.U32 R28, R15, 0x4, R10 ;  /* 0x000000040f1c7825 */ /* 0x002fca00078e000a */
[----:B------:R1:W5:Y:S01]  /*0880*/  LDG.E R14, desc[UR8][R28.64] ;  /* 0x000000081c0e7981 */ /* 0x000362000c1e1900 */
[C---:B------:R-:W-:Y:S01]  /*0890*/  IMAD R20, R25.reuse, 0xc, R16 ;  /* 0x0000000c19147824 */ /* 0x040fe200078e0210 */
[----:B------:R-:W-:-:S04]  /*08a0*/  LEA R16, R25, R16, 0x4 ;  /* 0x0000001019107211 */ /* 0x000fc800078e20ff */
[C---:B0-----:R-:W-:Y:S01]  /*08b0*/  LEA R12, R25.reuse, R16, 0x3 ;  /* 0x00000010190c7211 */ /* 0x041fe200078e18ff */
[----:B------:R-:W-:Y:S01]  /*08c0*/  IMAD R13, R25, 0xc, R16 ;  /* 0x0000000c190d7824 */ /* 0x000fe200078e0210 */
[----:B------:R-:W-:-:S04]  /*08d0*/  IADD3 R4, PT, PT, R4, 0x10, RZ ;  /* 0x0000001004047810 */ /* 0x000fc80007ffe0ff */
[----:B------:R-:W-:Y:S02]  /*08e0*/  ISETP.GE.AND P1, PT, R4, -0xc, PT ;  /* 0xfffffff40400780c */ /* 0x000fe40003f26270 */
[----:B------:R-:W-:-:S04]  /*08f0*/  LEA R2, R25, R2, 0x2 ;  /* 0x0000000219027211 */ /* 0x000fc800078e10ff */
[----:B------:R-:W-:-:S04]  /*0900*/  LEA R2, R25, R2, 0x2 ;  /* 0x0000000219027211 */ /* 0x000fc800078e10ff */
[C---:B------:R-:W-:Y:S02]  /*0910*/  LEA R2, R25.reuse, R2, 0x2 ;  /* 0x0000000219027211 */ /* 0x040fe400078e10ff */
[C---:B------:R-:W-:Y:S02]  /*0920*/  LEA R24, R25.reuse, R24, 0x2 ;  /* 0x0000001819187211 */ /* 0x040fe400078e10ff */
[C---:B------:R-:W-:Y:S02]  /*0930*/  LEA R2, R25.reuse, R2, 0x2 ;  /* 0x0000000219027211 */ /* 0x040fe400078e10ff */
[C---:B------:R-:W-:Y:S02]  /*0940*/  LEA R26, R25.reuse, R26, 0x2 ;  /* 0x0000001a191a7211 */ /* 0x040fe400078e10ff */
[C---:B-1----:R-:W-:Y:S01]  /*0950*/  LEA R28, R25.reuse, R15, 0x2 ;  /* 0x0000000f191c7211 */ /* 0x042fe200078e10ff */
[----:B--2---:R0:W-:Y:S02]  /*0960*/  STS [R20], R18 ;  /* 0x0000001214007388 */ /* 0x0041e40000000800 */
[----:B0-----:R-:W-:-:S02]  /*0970*/  LEA R18, R25, R16, 0x2 ;  /* 0x0000001019127211 */ /* 0x001fc400078e10ff */
[----:B---3--:R0:W-:Y:S04]  /*0980*/  STS [R16], R7 ;  /* 0x0000000710007388 */ /* 0x0081e80000000800 */
[----:B----4-:R2:W-:Y:S04]  /*0990*/  STS [R18], R21 ;  /* 0x0000001512007388 */ /* 0x0105e80000000800 */
[----:B-----5:R2:W-:Y:S04]  /*09a0*/  STS [R12], R19 ;  /* 0x000000130c007388 */ /* 0x0205e80000000800 */
[----:B------:R2:W-:Y:S01]  /*09b0*/  STS [R13], R14 ;  /* 0x0000000e0d007388 */ /* 0x0005e20000000800 */
[----:B------:R-:W-:-:S02]  /*09c0*/  LEA R20, R25, R22, 0x2 ;  /* 0x0000001619147211 */ /* 0x000fc400078e10ff */
[----:B0-----:R-:W-:Y:S01]  /*09d0*/  LEA R16, R25, R16, 0x4 ;  /* 0x0000001019107211 */ /* 0x001fe200078e20ff */
[----:B------:R-:W-:Y:S06]  /*09e0*/  @!P1 BRA `(.L_x_4) ;  /* 0xfffffff800a49947 */ /* 0x000fec000383ffff */
.L_x_3:
[----:B------:R-:W-:-:S04]  /*09f0*/  IADD3 R7, PT, PT, -R4, RZ, RZ ;  /* 0x000000ff04077210 */ /* 0x000fc80007ffe1ff */
[----:B------:R-:W-:-:S13]  /*0a00*/  ISETP.GT.AND P1, PT, R7, 0x4, PT ;  /* 0x000000040700780c */ /* 0x000fda0003f24270 */
[----:B------:R-:W-:Y:S05]  /*0a10*/  @!P1 BRA `(.L_x_5) ;  /* 0x0000000000b49947 */ /* 0x000fea0003800000 */
[----:B--2---:R-:W0:Y:S02]  /*0a20*/  LDC.64 R14, c[0x0][0x380] ;  /* 0x0000e000ff0e7b82 */ /* 0x004e240000000a00 */
[----:B0-----:R-:W-:-:S06]  /*0a30*/  IMAD.WIDE.U32 R12, R20, 0x4, R14 ;  /* 0x00000004140c7825 */ /* 0x001fcc00078e000e */
[----:B------:R-:W2:Y:S01]  /*0a40*/  LDG.E R13, desc[UR8][R12.64] ;  /* 0x000000080c0d7981 */ /* 0x000ea2000c1e1900 */
[--C-:B------:R-:W-:Y:S01]  /*0a50*/  IMAD.WIDE.U32 R10, R24, 0x4, R14.reuse ;  /* 0x00000004180a7825 */ /* 0x100fe200078e000e */
[C---:B------:R-:W-:Y:S02]  /*0a60*/  LEA R7, R25.reuse, R20, 0x2 ;  /* 0x0000001419077211 */ /* 0x040fe400078e10ff */
[C---:B------:R-:W-:Y:S02]  /*0a70*/  LEA R24, R25.reuse, R24, 0x2 ;  /* 0x0000001819187211 */ /* 0x040fe400078e10ff */
[----:B------:R0:W3:Y:S01]  /*0a80*/  LDG.E R29, desc[UR8][R10.64] ;  /* 0x000000080a1d7981 */ /* 0x0000e2000c1e1900 */
[----:B------:R-:W-:Y:S01]  /*0a90*/  IMAD.WIDE.U32 R18, R28, 0x4, R14 ;  /* 0x000000041c127825 */ /* 0x000fe200078e000e */
[----:B------:R-:W-:-:S03]  /*0aa0*/  LEA R28, R25, R28, 0x2 ;  /* 0x0000001c191c7211 */ /* 0x000fc600078e10ff */
[--C-:B------:R-:W-:Y:S02]  /*0ab0*/  IMAD.WIDE.U32 R20, R7, 0x4, R14.reuse ;  /* 0x0000000407147825 */ /* 0x100fe400078e000e */
[----:B------:R-:W4:Y:S02]  /*0ac0*/  LDG.E R18, desc[UR8][R18.64] ;  /* 0x0000000812127981 */ /* 0x000f24000c1e1900 */
[--C-:B0-----:R-:W-:Y:S01]  /*0ad0*/  IMAD.WIDE.U32 R10, R26, 0x4, R14.reuse ;  /* 0x000000041a0a7825 */ /* 0x101fe200078e000e */
[----:B------:R-:W-:Y:S01]  /*0ae0*/  LEA R26, R25, R26, 0x2 ;  /* 0x0000001a191a7211 */ /* 0x000fe200078e10ff */
[----:B------:R-:W5:Y:S04]  /*0af0*/  LDG.E R20, desc[UR8][R20.64] ;  /* 0x0000000814147981 */ /* 0x000f68000c1e1900 */
[----:B------:R0:W4:Y:S02]  /*0b00*/  LDG.E R22, desc[UR8][R10.64] ;  /* 0x000000080a167981 */ /* 0x000124000c1e1900 */
[----:B0-----:R-:W-:-:S06]  /*0b10*/  IMAD.WIDE.U32 R10, R26, 0x4, R14 ;  /* 0x000000041a0a7825 */ /* 0x001fcc00078e000e */
[----:B------:R0:W5:Y:S04]  /*0b20*/  LDG.E R10, desc[UR8][R10.64] ;  /* 0x000000080a0a7981 */ /* 0x000168000c1e1900 */
[----:B--2---:R2:W-:Y:S02]  /*0b30*/  STS [R16], R13 ;  /* 0x0000000d10007388 */ /* 0x0045e40000000800 */
[----:B--2---:R-:W-:-:S04]  /*0b40*/  IMAD.WIDE.U32 R12, R24, 0x4, R14 ;  /* 0x00000004180c7825 */ /* 0x004fc800078e000e */
[----:B------:R-:W-:Y:S02]  /*0b50*/  IMAD.WIDE.U32 R14, R28, 0x4, R14 ;  /* 0x000000041c0e7825 */ /* 0x000fe400078e000e */
[----:B------:R2:W5:Y:S04]  /*0b60*/  LDG.E R12, desc[UR8][R12.64] ;  /* 0x000000080c0c7981 */ /* 0x000568000c1e1900 */
[----:B------:R-:W5:Y:S01]  /*0b70*/  LDG.E R14, desc[UR8][R14.64] ;  /* 0x000000080e0e7981 */ /* 0x000f62000c1e1900 */
[CC--:B------:R-:W-:Y:S02]  /*0b80*/  LEA R19, R25.reuse, R16.reuse, 0x2 ;  /* 0x0000001019137211 */ /* 0x0c0fe400078e10ff */
[CC--:B0-----:R-:W-:Y:S01]  /*0b90*/  LEA R11, R25.reuse, R16.reuse, 0x3 ;  /* 0x00000010190b7211 */ /* 0x0c1fe200078e18ff */
[C---:B--2---:R-:W-:Y:S01]  /*0ba0*/  IMAD R13, R25.reuse, 0xc, R16 ;  /* 0x0000000c190d7824 */ /* 0x044fe200078e0210 */
[C---:B------:R-:W-:Y:S01]  /*0bb0*/  LEA R16, R25.reuse, R16, 0x4 ;  /* 0x0000001019107211 */ /* 0x040fe200078e20ff */
[----:B---3--:R0:W-:Y:S03]  /*0bc0*/  STS [R19], R29 ;  /* 0x0000001d13007388 */ /* 0x0081e60000000800 */
[CC--:B------:R-:W-:Y:S01]  /*0bd0*/  LEA R21, R25.reuse, R16.reuse, 0x3 ;  /* 0x0000001019157211 */ /* 0x0c0fe200078e18ff */
[----:B----4-:R-:W-:Y:S01]  /*0be0*/  STS [R11], R22 ;  /* 0x000000160b007388 */ /* 0x010fe20000000800 */
[C---:B0-----:R-:W-:Y:S01]  /*0bf0*/  LEA R19, R25.reuse, R16, 0x2 ;  /* 0x0000001019137211 */ /* 0x041fe200078e10ff */
[----:B------:R-:W-:-:S02]  /*0c00*/  IMAD R29, R25, 0xc, R16 ;  /* 0x0000000c191d7824 */ /* 0x000fc400078e0210 */
[----:B------:R-:W-:Y:S04]  /*0c10*/  STS [R13], R18 ;  /* 0x000000120d007388 */ /* 0x000fe80000000800 */
[----:B-----5:R0:W-:Y:S01]  /*0c20*/  STS [R16], R20 ;  /* 0x0000001410007388 */ /* 0x0201e20000000800 */
[C---:B------:R-:W-:Y:S02]  /*0c30*/  LEA R2, R25.reuse, R2, 0x2 ;  /* 0x0000000219027211 */ /* 0x040fe400078e10ff */
[----:B------:R-:W-:Y:S02]  /*0c40*/  PLOP3.LUT P0, PT, PT, PT, PT, 0x8, 0x80 ;  /* 0x000000000080781c */ /* 0x000fe40003f0e170 */
[----:B------:R-:W-:Y:S02]  /*0c50*/  IADD3 R4, PT, PT, R4, 0x8, RZ ;  /* 0x0000000804047810 */ /* 0x000fe40007ffe0ff */
[----:B------:R-:W-:-:S02]  /*0c60*/  LEA R2, R25, R2, 0x2 ;  /* 0x0000000219027211 */ /* 0x000fc400078e10ff */
[C---:B------:R-:W-:Y:S02]  /*0c70*/  LEA R24, R25.reuse, R24, 0x2 ;  /* 0x0000001819187211 */ /* 0x040fe400078e10ff */
[C---:B------:R-:W-:Y:S02]  /*0c80*/  LEA R26, R25.reuse, R26, 0x2 ;  /* 0x0000001a191a7211 */ /* 0x040fe400078e10ff */
[C---:B------:R-:W-:Y:S02]  /*0c90*/  LEA R28, R25.reuse, R28, 0x2 ;  /* 0x0000001c191c7211 */ /* 0x040fe400078e10ff */
[C---:B0-----:R-:W-:Y:S02]  /*0ca0*/  LEA R20, R25.reuse, R7, 0x2 ;  /* 0x0000000719147211 */ /* 0x041fe400078e10ff */
[----:B------:R-:W-:Y:S01]  /*0cb0*/  LEA R16, R25, R16, 0x4 ;  /* 0x0000001019107211 */ /* 0x000fe200078e20ff */
[----:B------:R0:W-:Y:S04]  /*0cc0*/  STS [R19], R12 ;  /* 0x0000000c13007388 */ /* 0x0001e80000000800 */
[----:B------:R0:W-:Y:S04]  /*0cd0*/  STS [R21], R10 ;  /* 0x0000000a15007388 */ /* 0x0001e80000000800 */
[----:B------:R0:W-:Y:S02]  /*0ce0*/  STS [R29], R14 ;  /* 0x0000000e1d007388 */ /* 0x0001e40000000800 */
.L_x_5:
[----:B------:R-:W-:-:S13]  /*0cf0*/  ISETP.EQ.AND P1, PT, R4, RZ, PT ;  /* 0x000000ff0400720c */ /* 0x000fda0003f22270 */
[----:B------:R-:W-:Y:S05]  /*0d00*/  @!P0 BRA P1, `(.L_x_1) ;  /* 0x0000000000608947 */ /* 0x000fea0000800000 */
.L_x_2:
[----:B012---:R-:W-:-:S04]  /*0d10*/  IMAD.WIDE.U32 R18, R20, 0x4, R8 ;  /* 0x0000000414127825 */ /* 0x007fc800078e0008 */
[--C-:B---3--:R-:W-:Y:S02]  /*0d20*/  IMAD.WIDE.U32 R14, R24, 0x4, R8.reuse ;  /* 0x00000004180e7825 */ /* 0x108fe400078e0008 */
[----:B------:R-:W2:Y:S02]  /*0d30*/  LDG.E R19, desc[UR8][R18.64] ;  /* 0x0000000812137981 */ /* 0x000ea4000c1e1900 */
[--C-:B------:R-:W-:Y:S02]  /*0d40*/  IMAD.WIDE.U32 R12, R26, 0x4, R8.reuse ;  /* 0x000000041a0c7825 */ /* 0x100fe400078e0008 */
[----:B------:R-:W3:Y:S02]  /*0d50*/  LDG.E R14, desc[UR8][R14.64] ;  /* 0x000000080e0e7981 */ /* 0x000ee4000c1e1900 */
[----:B------:R-:W-:Y:S02]  /*0d60*/  IMAD.WIDE.U32 R10, R28, 0x4, R8 ;  /* 0x000000041c0a7825 */ /* 0x000fe400078e0008 */
[----:B------:R-:W4:Y:S04]  /*0d70*/  LDG.E R12, desc[UR8][R12.64] ;  /* 0x000000080c0c7981 */ /* 0x000f28000c1e1900 */
[----:B------:R-:W5:Y:S01]  /*0d80*/  LDG.E R10, desc[UR8][R10.64] ;  /* 0x000000080a0a7981 */ /* 0x000f62000c1e1900 */
[CC--:B------:R-:W-:Y:S01]  /*0d90*/  LEA R7, R25.reuse, R16.reuse, 0x2 ;  /* 0x0000001019077211 */ /* 0x0c0fe200078e10ff */
[C---:B------:R-:W-:Y:S01]  /*0da0*/  IMAD R29, R25.reuse, 0xc, R16 ;  /* 0x0000000c191d7824 */ /* 0x040fe200078e0210 */
[----:B------:R-:W-:-:S02]  /*0db0*/  LEA R21, R25, R16, 0x3 ;  /* 0x0000001019157211 */ /* 0x000fc400078e18ff */
[----:B------:R-:W-:-:S04]  /*0dc0*/  IADD3 R4, PT, PT, R4, 0x4, RZ ;  /* 0x0000000404047810 */ /* 0x000fc80007ffe0ff */
[----:B------:R-:W-:Y:S02]  /*0dd0*/  ISETP.NE.AND P0, PT, R4, RZ, PT ;  /* 0x000000ff0400720c */ /* 0x000fe40003f05270 */
[C---:B------:R-:W-:Y:S02]  /*0de0*/  LEA R2, R25.reuse, R2, 0x2 ;  /* 0x0000000219027211 */ /* 0x040fe400078e10ff */
[C---:B------:R-:W-:Y:S02]  /*0df0*/  LEA R24, R25.reuse, R24, 0x2 ;  /* 0x0000001819187211 */ /* 0x040fe400078e10ff */
[C---:B------:R-:W-:Y:S02]  /*0e00*/  LEA R26, R25.reuse, R26, 0x2 ;  /* 0x0000001a191a7211 */ /* 0x040fe400078e10ff */
[C---:B------:R-:W-:Y:S02]  /*0e10*/  LEA R28, R25.reuse, R28, 0x2 ;  /* 0x0000001c191c7211 */ /* 0x040fe400078e10ff */
[C---:B------:R-:W-:Y:S01]  /*0e20*/  LEA R20, R25.reuse, R20, 0x2 ;  /* 0x0000001419147211 */ /* 0x040fe200078e10ff */
[----:B--2---:R0:W-:Y:S04]  /*0e30*/  STS [R16], R19 ;  /* 0x0000001310007388 */ /* 0x0041e80000000800 */
[----:B---3--:R3:W-:Y:S04]  /*0e40*/  STS [R7], R14 ;  /* 0x0000000e07007388 */ /* 0x0087e80000000800 */
[----:B----4-:R3:W-:Y:S04]  /*0e50*/  STS [R21], R12 ;  /* 0x0000000c15007388 */ /* 0x0107e80000000800 */
[----:B-----5:R3:W-:Y:S01]  /*0e60*/  STS [R29], R10 ;  /* 0x0000000a1d007388 */ /* 0x0207e20000000800 */
[----:B0-----:R-:W-:Y:S01]  /*0e70*/  LEA R16, R25, R16, 0x4 ;  /* 0x0000001019107211 */ /* 0x001fe200078e20ff */
[----:B------:R-:W-:Y:S06]  /*0e80*/  @P0 BRA `(.L_x_2) ;  /* 0xfffffffc00a00947 */ /* 0x000fec000383ffff */
.L_x_1:
[----:B------:R-:W-:-:S13]  /*0e90*/  ISETP.NE.AND P0, PT, R6, RZ, PT ;  /* 0x000000ff0600720c */ /* 0x000fda0003f05270 */
[----:B------:R-:W-:Y:S05]  /*0ea0*/  @!P0 BRA `(.L_x_0) ;  /* 0x0000000000448947 */ /* 0x000fea0003800000 */
[----:B------:R-:W4:Y:S01]  /*0eb0*/  S2UR UR5, SR_CgaCtaId ;  /* 0x00000000000579c3 */ /* 0x000f220000008800 */
[----:B------:R-:W-:Y:S01]  /*0ec0*/  UMOV UR4, 0x400 ;  /* 0x0000040000047882 */ /* 0x000fe20000000000 */
[----:B------:R-:W-:Y:S01]  /*0ed0*/  IADD3 R2, PT, PT, R0, R2, RZ ;  /* 0x0000000200027210 */ /* 0x000fe20007ffe0ff */
[----:B------:R-:W-:Y:S01]  /*0ee0*/  UIADD3 UR4, UPT, UPT, UR4, 0x4e0, URZ ;  /* 0x000004e004047890 */ /* 0x000fe2000fffe0ff */
[----:B0--3--:R-:W-:-:S03]  /*0ef0*/  IADD3 R10, PT, PT, -R6, RZ, RZ ;  /* 0x000000ff060a7210 */ /* 0x009fc60007ffe1ff */
[----:B------:R-:W-:Y:S01]  /*0f00*/  IMAD R4, R23, 0xa, R2 ;  /* 0x0000000a17047824 */ /* 0x000fe200078e0202 */
[----:B-1----:R-:W0:Y:S01]  /*0f10*/  LDC.64 R8, c[0x0][0x380] ;  /* 0x0000e000ff087b82 */ /* 0x002e220000000a00 */
[----:B----4-:R-:W-:-:S06]  /*0f20*/  ULEA UR4, UR5, UR4, 0x18 ;  /* 0x0000000405047291 */ /* 0x010fcc000f8ec0ff */
[----:B------:R-:W-:-:S07]  /*0f30*/  LEA R2, R2, UR4, 0x2 ;  /* 0x0000000402027c11 */ /* 0x000fce000f8e10ff */
.L_x_6:
[----:B0-----:R-:W-:-:S06]  /*0f40*/  IMAD.WIDE.U32 R6, R4, 0x4, R8 ;  /* 0x0000000404067825 */ /* 0x001fcc00078e0008 */
[----:B------:R-:W3:Y:S01]  /*0f50*/  LDG.E R7, desc[UR8][R6.64] ;  /* 0x0000000806077981 */ /* 0x000ee2000c1e1900 */
[----:B------:R-:W-:Y:S02]  /*0f60*/  IADD3 R10, PT, PT, R10, 0x1, RZ ;  /* 0x000000010a0a7810 */ /* 0x000fe40007ffe0ff */
[C---:B------:R-:W-:Y:S02]  /*0f70*/  IADD3 R4, PT, PT, R25.reuse, R4, RZ ;  /* 0x0000000419047210 */ /* 0x040fe40007ffe0ff */
[----:B------:R-:W-:Y:S01]  /*0f80*/  ISETP.NE.AND P0, PT, R10, RZ, PT ;  /* 0x000000ff0a00720c */ /* 0x000fe20003f05270 */
[----:B---3--:R0:W-:Y:S02]  /*0f90*/  STS [R2], R7 ;  /* 0x0000000702007388 */ /* 0x0081e40000000800 */
[----:B0-----:R-:W-:-:S10]  /*0fa0*/  LEA R2, R25, R2, 0x2 ;  /* 0x0000000219027211 */ /* 0x001fd400078e10ff */
[----:B------:R-:W-:Y:S05]  /*0fb0*/  @P0 BRA `(.L_x_6) ;  /* 0xfffffffc00e00947 */ /* 0x000fea000383ffff */
.L_x_0:
[----:B------:R-:W-:Y:S01]  /*0fc0*/  ISETP.GT.U32.AND P0, PT, R0, 0x12b, PT ;  /* 0x0000012b0000780c */ /* 0x000fe20003f04070 */
[----:B------:R-:W-:-:S12]  /*0fd0*/  BSSY.RECONVERGENT B0, `(.L_x_7) ;  /* 0x0000050000007945 */ /* 0x000fd80003800200 */
[----:B------:R-:W-:Y:S05]  /*0fe0*/  @P0 BRA `(.L_x_8) ;  /* 0x0000000400380947 */ /* 0x000fea0003800000 */
[----:B-1----:R-:W1:Y:S01]  /*0ff0*/  I2F.U32.RP R8, R25 ;  /* 0x0000001900087306 */ /* 0x002e620000209000 */
[C---:B------:R-:W-:Y:S01]  /*1000*/  IADD3 R2, PT, PT, R25.reuse, R0, RZ ;  /* 0x0000000019027210 */ /* 0x040fe20007ffe0ff */
[----:B------:R-:W-:Y:S01]  /*1010*/  BSSY.RECONVERGENT B1, `(.L_x_9) ;  /* 0x000002f000017945 */ /* 0x000fe20003800200 */
[----:B------:R-:W-:Y:S02]  /*1020*/  IADD3 R11, PT, PT, RZ, -R25, RZ ;  /* 0x80000019ff0b7210 */ /* 0x000fe40007ffe0ff */
[C---:B------:R-:W-:Y:S02]  /*1030*/  ISETP.GE.AND P0, PT, R2.reuse, 0x12c, PT ;  /* 0x0000012c0200780c */ /* 0x040fe40003f06270 */
[----:B------:R-:W-:Y:S02]  /*1040*/  VIMNMX R9, PT, PT, R2, 0x12c, !PT ;  /* 0x0000012c02097848 */ /* 0x000fe40007fe0100 */
[----:B------:R-:W-:Y:S02]  /*1050*/  SEL R4, RZ, 0x1, P0 ;  /* 0x00000001ff047807 */ /* 0x000fe40000000000 */
[----:B------:R-:W-:-:S02]  /*1060*/  ISETP.NE.U32.AND P2, PT, R25, RZ, PT ;  /* 0x000000ff1900720c */ /* 0x000fc40003f45070 */
[----:B------:R-:W-:Y:S01]  /*1070*/  IADD3 R2, PT, PT, R9, -R2, -R4 ;  /* 0x8000000209027210 */ /* 0x000fe20007ffe804 */
[----:B-1----:R-:W1:Y:S02]  /*1080*/  MUFU.RCP R8, R8 ;  /* 0x0000000800087308 */ /* 0x002e640000001000 */
[----:B-1----:R-:W-:-:S06]  /*1090*/  IADD3 R6, PT, PT, R8, 0xffffffe, RZ ;  /* 0x0ffffffe08067810 */ /* 0x002fcc0007ffe0ff */
[----:B---3--:R1:W3:Y:S02]  /*10a0*/  F2I.FTZ.U32.TRUNC.NTZ R7, R6 ;  /* 0x0000000600077305 */ /* 0x0082e4000021f000 */
[----:B-1----:R-:W-:Y:S02]  /*10b0*/  HFMA2 R6, -RZ, RZ, 0, 0 ;  /* 0x00000000ff067431 */ /* 0x002fe400000001ff */
[----:B---3--:R-:W-:-:S04]  /*10c0*/  IMAD R11, R11, R7, RZ ;  /* 0x000000070b0b7224 */ /* 0x008fc800078e02ff */
[----:B------:R-:W-:-:S06]  /*10d0*/  IMAD.HI.U32 R7, R7, R11, R6 ;  /* 0x0000000b07077227 */ /* 0x000fcc00078e0006 */
[----:B------:R-:W-:-:S05]  /*10e0*/  IMAD.HI.U32 R7, R7, R2, RZ ;  /* 0x0000000207077227 */ /* 0x000fca00078e00ff */
[----:B------:R-:W-:-:S05]  /*10f0*/  IADD3 R6, PT, PT, -R7, RZ, RZ ;  /* 0x000000ff07067210 */ /* 0x000fca0007ffe1ff */
[----:B------:R-:W-:-:S05]  /*1100*/  IMAD R2, R25, R6, R2 ;  /* 0x0000000619027224 */ /* 0x000fca00078e0202 */
[----:B------:R-:W-:-:S13]  /*1110*/  ISETP.GE.U32.AND P0, PT, R2, R25, PT ;  /* 0x000000190200720c */ /* 0x000fda0003f06070 */
[----:B------:R-:W-:Y:S02]  /*1120*/  @P0 IADD3 R2, PT, PT, -R25, R2, RZ ;  /* 0x0000000219020210 */ /* 0x000fe40007ffe1ff */
[----:B------:R-:W-:Y:S02]  /*1130*/  @P0 IADD3 R7, PT, PT, R7, 0x1, RZ ;  /* 0x0000000107070810 */ /* 0x000fe40007ffe0ff */
[----:B------:R-:W-:-:S13]  /*1140*/  ISETP.GE.U32.AND P1, PT, R2, R25, PT ;  /* 0x000000190200720c */ /* 0x000fda0003f26070 */
[----:B------:R-:W-:Y:S02]  /*1150*/  @P1 IADD3 R7, PT, PT, R7, 0x1, RZ ;  /* 0x0000000107071810 */ /* 0x000fe40007ffe0ff */
[----:B------:R-:W-:-:S04]  /*1160*/  @!P2 LOP3.LUT R7, RZ, R25, RZ, 0x33, !PT ;  /* 0x00000019ff07a212 */ /* 0x000fc800078e33ff */
[----:B------:R-:W-:-:S04]  /*1170*/  IADD3 R4, PT, PT, R4, R7, RZ ;  /* 0x0000000704047210 */ /* 0x000fc80007ffe0ff */
[C---:B------:R-:W-:Y:S02]  /*1180*/  LOP3.LUT R2, R4.reuse, 0x3, RZ, 0xc0, !PT ;  /* 0x0000000304027812 */ /* 0x040fe400078ec0ff */
[----:B------:R-:W-:Y:S02]  /*1190*/  ISETP.GE.U32.AND P1, PT, R4, 0x3, PT ;  /* 0x000000030400780c */ /* 0x000fe40003f26070 */
[----:B------:R-:W-:Y:S02]  /*11a0*/  ISETP.NE.AND P0, PT, R2, 0x3, PT ;  /* 0x000000030200780c */ /* 0x000fe40003f05270 */
[----:B------:R-:W-:-:S11]  /*11b0*/  MOV R2, R0 ;  /* 0x0000000000027202 */ /* 0x000fd60000000f00 */
[----:B------:R-:W-:Y:S05]  /*11c0*/  @!P0 BRA `(.L_x_10) ;  /* 0x00000000004c8947 */ /* 0x000fea0003800000 */
[----:B------:R-:W1:Y:S01]  /*11d0*/  S2UR UR5, SR_CgaCtaId ;  /* 0x00000000000579c3 */ /* 0x000e620000008800 */
[----:B------:R-:W-:Y:S01]  /*11e0*/  IADD3 R4, PT, PT, R4, 0x1, RZ ;  /* 0x0000000104047810 */ /* 0x000fe20007ffe0ff */
[----:B------:R-:W-:Y:S01]  /*11f0*/  UMOV UR4, 0x400 ;  /* 0x0000040000047882 */ /* 0x000fe20000000000 */
[----:B0-----:R-:W-:Y:S01]  /*1200*/  IMAD R10, R5, 0x132, R0 ;  /* 0x00000132050a7824 */ /* 0x001fe200078e0200 */
[----:B------:R-:W-:Y:S02]  /*1210*/  MOV R2, R0 ;  /* 0x0000000000027202 */ /* 0x000fe40000000f00 */
[----:B------:R-:W-:Y:S02]  /*1220*/  LOP3.LUT R4, R4, 0x3, RZ, 0xc0, !PT ;  /* 0x0000000304047812 */ /* 0x000fe400078ec0ff */
[----:B------:R-:W0:Y:S02]  /*1230*/  LDC.64 R6, c[0x0][0x388] ;  /* 0x0000e200ff067b82 */ /* 0x000e240000000a00 */
[----:B------:R-:W-:Y:S01]  /*1240*/  IADD3 R11, PT, PT, -R4, RZ, RZ ;  /* 0x000000ff040b7210 */ /* 0x000fe20007ffe1ff */
[----:B-1----:R-:W-:-:S06]  /*1250*/  ULEA UR4, UR5, UR4, 0x18 ;  /* 0x0000000405047291 */ /* 0x002fcc000f8ec0ff */
[----:B------:R-:W-:-:S07]  /*1260*/  LEA R4, R0, UR4, 0x2 ;  /* 0x0000000400047c11 */ /* 0x000fce000f8e10ff */
.L_x_11:
[----:B0-----:R-:W-:-:S06]  /*1270*/  IMAD.WIDE.U32 R8, R10, 0x4, R6 ;  /* 0x000000040a087825 */ /* 0x001fcc00078e0006 */
[----:B------:R-:W3:Y:S01]  /*1280*/  LDG.E.CONSTANT R9, desc[UR8][R8.64] ;  /* 0x0000000808097981 */ /* 0x000ee2000c1e9900 */
[----:B------:R-:W-:Y:S02]  /*1290*/  IADD3 R11, PT, PT, R11, 0x1, RZ ;  /* 0x000000010b0b7810 */ /* 0x000fe40007ffe0ff */
[----:B------:R-:W-:Y:S02]  /*12a0*/  IADD3 R2, PT, PT, R25, R2, RZ ;  /* 0x0000000219027210 */ /* 0x000fe40007ffe0ff */
[----:B------:R-:W-:Y:S02]  /*12b0*/  ISETP.NE.AND P0, PT, R11, RZ, PT ;  /* 0x000000ff0b00720c */ /* 0x000fe40003f05270 */
[C---:B------:R-:W-:Y:S01]  /*12c0*/  IADD3 R10, PT, PT, R25.reuse, R10, RZ ;  /* 0x0000000a190a7210 */ /* 0x040fe20007ffe0ff */
[----:B---3--:R0:W-:Y:S02]  /*12d0*/  STS [R4], R9 ;  /* 0x0000000904007388 */ /* 0x0081e40000000800 */
[----:B0-----:R-:W-:-:S08]  /*12e0*/  LEA R4, R25, R4, 0x2 ;  /* 0x0000000419047211 */ /* 0x001fd000078e10ff */
[----:B------:R-:W-:Y:S05]  /*12f0*/  @P0 BRA `(.L_x_11) ;  /* 0xfffffffc00dc0947 */ /* 0x000fea000383ffff */
.L_x_10:
[----:B------:R-:W-:Y:S05]  /*1300*/  BSYNC.RECONVERGENT B1 ;  /* 0x0000000000017941 */ /* 0x000fea0003800200 */
.L_x_9:
[----:B------:R-:W-:Y:S05]  /*1310*/  @!P1 BRA `(.L_x_8) ;  /* 0x00000000006c9947 */ /* 0x000fea0003800000 */
[----:B------:R-:W1:Y:S01]  /*1320*/  S2R R4, SR_CgaCtaId ;  /* 0x0000000000047919 */ /* 0x000e620000008800 */
[----:B------:R-:W3:Y:S01]  /*1330*/  LDC.64 R6, c[0x0][0x388] ;  /* 0x0000e200ff067b82 */ /* 0x000ee20000000a00 */
[----:B0-2---:R-:W-:-:S04]  /*1340*/  MOV R19, 0x400 ;  /* 0x0000040000137802 */ /* 0x005fc80000000f00 */
[----:B-1----:R-:W-:-:S07]  /*1350*/  LEA R19, R4, R19, 0x18 ;  /* 0x0000001304137211 */ /* 0x002fce00078ec0ff */
.L_x_12:
[----:B0-----:R-:W-:-:S05]  /*1360*/  IMAD R14, R5, 0x132, R2 ;  /* 0x00000132050e7824 */ /* 0x001fca00078e0202 */
[----:B------:R-:W-:Y:S01]  /*1370*/  IADD3 R12, PT, PT, R25, R14, RZ ;  /* 0x0000000e190c7210 */ /* 0x000fe20007ffe0ff */
[----:B---3--:R-:W-:-:S03]  /*1380*/  IMAD.WIDE.U32 R14, R14, 0x4, R6 ;  /* 0x000000040e0e7825 */ /* 0x008fc600078e0006 */
[C---:B------:R-:W-:Y:S01]  /*1390*/  IADD3 R8, PT, PT, R25.reuse, R12, RZ ;  /* 0x0000000c19087210 */ /* 0x040fe20007ffe0ff */
[--C-:B------:R-:W-:Y:S02]  /*13a0*/  IMAD.WIDE.U32 R12, R12, 0x4, R6.reuse ;  /* 0x000000040c0c7825 */ /* 0x100fe400078e0006 */
[----:B------:R-:W2:Y:S01]  /*13b0*/  LDG.E.CONSTANT R14, desc[UR8][R14.64] ;  /* 0x000000080e0e7981 */ /* 0x000ea2000c1e9900 */
[----:B------:R-:W-:Y:S01]  /*13c0*/  IADD3 R11, PT, PT, R25, R8, RZ ;  /* 0x00000008190b7210 */ /* 0x000fe20007ffe0ff */
[--C-:B------:R-:W-:Y:S02]  /*13d0*/  IMAD.WIDE.U32 R8, R8, 0x4, R6.reuse ;  /* 0x0000000408087825 */ /* 0x100fe400078e0006 */
[----:B------:R-:W3:Y:S02]  /*13e0*/  LDG.E.CONSTANT R12, desc[UR8][R12.64] ;  /* 0x000000080c0c7981 */ /* 0x000ee4000c1e9900 */
[----:B------:R-:W-:Y:S02]  /*13f0*/  IMAD.WIDE.U32 R10, R11, 0x4, R6 ;  /* 0x000000040b0a7825 */ /* 0x000fe400078e0006 */
[----:B------:R-:W4:Y:S04]  /*1400*/  LDG.E.CONSTANT R8, desc[UR8][R8.64] ;  /* 0x0000000808087981 */ /* 0x000f28000c1e9900 */
[----:B------:R-:W5:Y:S01]  /*1410*/  LDG.E.CONSTANT R10, desc[UR8][R10.64] ;  /* 0x000000080a0a7981 */ /* 0x000f62000c1e9900 */
[----:B------:R-:W-:-:S04]  /*1420*/  LEA R4, R2, R19, 0x2 ;  /* 0x0000001302047211 */ /* 0x000fc800078e10ff */
[----:B------:R-:W-:-:S04]  /*1430*/  LEA R16, R25, R4, 0x2 ;  /* 0x0000000419107211 */ /* 0x000fc800078e10ff */
[----:B------:R-:W-:-:S04]  /*1440*/  LEA R18, R25, R16, 0x2 ;  /* 0x0000001019127211 */ /* 0x000fc800078e10ff */
[C---:B------:R-:W-:Y:S02]  /*1450*/  LEA R21, R25.reuse, R18, 0x2 ;  /* 0x0000001219157211 */ /* 0x040fe400078e10ff */
[----:B------:R-:W-:-:S04]  /*1460*/  LEA R2, R25, R2, 0x2 ;  /* 0x0000000219027211 */ /* 0x000fc800078e10ff */
[----:B------:R-:W-:Y:S01]  /*1470*/  ISETP.GE.AND P0, PT, R2, 0x12c, PT ;  /* 0x0000012c0200780c */ /* 0x000fe20003f06270 */
[----:B--2---:R0:W-:Y:S04]  /*1480*/  STS [R4], R14 ;  /* 0x0000000e04007388 */ /* 0x0041e80000000800 */
[----:B---3--:R0:W-:Y:S04]  /*1490*/  STS [R16], R12 ;  /* 0x0000000c10007388 */ /* 0x0081e80000000800 */
[----:B----4-:R0:W-:Y:S04]  /*14a0*/  STS [R18], R8 ;  /* 0x0000000812007388 */ /* 0x0101e80000000800 */
[----:B-----5:R0:W-:Y:S01]  /*14b0*/  STS [R21], R10 ;  /* 0x0000000a15007388 */ /* 0x0201e20000000800 */
[----:B------:R-:W-:Y:S05]  /*14c0*/  @!P0 BRA `(.L_x_12) ;  /* 0xfffffffc00a48947 */ /* 0x000fea000383ffff */
.L_x_8:
[----:B------:R-:W-:Y:S05]  /*14d0*/  BSYNC.RECONVERGENT B0 ;  /* 0x0000000000007941 */ /* 0x000fea0003800200 */
.L_x_7:
[----:B------:R-:W-:Y:S01]  /*14e0*/  ISETP.GT.U32.AND P0, PT, R0, 0x5, PT ;  /* 0x000000050000780c */ /* 0x000fe20003f04070 */
[----:B------:R-:W-:-:S12]  /*14f0*/  BSSY.RECONVERGENT B0, `(.L_x_13) ;  /* 0x0000058000007945 */ /* 0x000fd80003800200 */
[----:B------:R-:W-:Y:S05]  /*1500*/  @P0 BRA `(.L_x_14) ;  /* 0x0000000400580947 */ /* 0x000fea0003800000 */
[----:B01----:R-:W0:Y:S01]  /*1510*/  I2F.U32.RP R8, R25 ;  /* 0x0000001900087306 */ /* 0x003e220000209000 */
        /* <DEDUP_REMOVED lines=8> */
[----:B0-----:R-:W0:Y:S02]  /*15a0*/  MUFU.RCP R8, R8 ;  /* 0x0000000800087308 */ /* 0x001e240000001000 */
[----:B0-----:R-:W-:-:S06]  /*15b0*/  IADD3 R6, PT, PT, R8, 0xffffffe, RZ ;  /* 0x0ffffffe08067810 */ /* 0x001fcc0007ffe0ff */
[----:B---3--:R0:W1:Y:S02]  /*15c0*/  F2I.FTZ.U32.TRUNC.NTZ R7, R6 ;  /* 0x0000000600077305 */ /* 0x008064000021f000 */
[----:B0-----:R-:W-:Y:S02]  /*15d0*/  HFMA2 R6, -RZ, RZ, 0, 0 ;  /* 0x00000000ff067431 */ /* 0x001fe400000001ff */
[----:B-1----:R-:W-:-:S04]  /*15e0*/  IMAD R11, R11, R7, RZ ;  /* 0x000000070b0b7224 */ /* 0x002fc800078e02ff */
        /* <DEDUP_REMOVED lines=11> */
[----:B------:R-:W-:-:S04]  /*16a0*/  LOP3.LUT R2, R4, 0x3, RZ, 0xc0, !PT ;  /* 0x0000000304027812 */ /* 0x000fc800078ec0ff */
[----:B------:R-:W-:Y:S02]  /*16b0*/  ISETP.NE.AND P0, PT, R2, 0x3, PT ;  /* 0x000000030200780c */ /* 0x000fe40003f05270 */
[----:B------:R-:W-:-:S11]  /*16c0*/  MOV R2, R0 ;  /* 0x0000000000027202 */ /* 0x000fd60000000f00 */
[----:B------:R-:W-:Y:S05]  /*16d0*/  @!P0 BRA `(.L_x_16) ;  /* 0x0000000000608947 */ /* 0x000fea0003800000 */
[----:B------:R-:W0:Y:S01]  /*16e0*/  S2UR UR5, SR_CgaCtaId ;  /* 0x00000000000579c3 */ /* 0x000e220000008800 */
[----:B------:R-:W-:Y:S01]  /*16f0*/  UMOV UR4, 0x400 ;  /* 0x0000040000047882 */ /* 0x000fe20000000000 */
[----:B------:R-:W-:Y:S01]  /*1700*/  IADD3 R2, PT, PT, R4, 0x1, RZ ;  /* 0x0000000104027810 */ /* 0x000fe20007ffe0ff */
[----:B------:R-:W-:Y:S01]  /*1710*/  UIADD3 UR4, UPT, UPT, UR4, 0x4c8, URZ ;  /* 0x000004c804047890 */ /* 0x000fe2000fffe0ff */
[----:B------:R-:W-:Y:S01]  /*1720*/  BSSY.RECONVERGENT B2, `(.L_x_17) ;  /* 0x0000012000027945 */ /* 0x000fe20003800200 */
[----:B------:R-:W-:Y:S01]  /*1730*/  IADD3 R10, PT, PT, R0, 0x12c, RZ ;  /* 0x0000012c000a7810 */ /* 0x000fe20007ffe0ff */
[----:B--2---:R-:W-:Y:S01]  /*1740*/  IMAD R12, R5, 0x132, R0 ;  /* 0x00000132050c7824 */ /* 0x004fe200078e0200 */
[----:B------:R-:W-:Y:S01]  /*1750*/  LOP3.LUT R2, R2, 0x3, RZ, 0xc0, !PT ;  /* 0x0000000302027812 */ /* 0x000fe200078ec0ff */
[----:B------:R-:W1:Y:S03]  /*1760*/  LDC.64 R6, c[0x0][0x388] ;  /* 0x0000e200ff067b82 */ /* 0x000e660000000a00 */
[----:B------:R-:W-:Y:S01]  /*1770*/  IADD3 R11, PT, PT, -R2, RZ, RZ ;  /* 0x000000ff020b7210 */ /* 0x000fe20007ffe1ff */
[----:B0-----:R-:W-:-:S06]  /*1780*/  ULEA UR4, UR5, UR4, 0x18 ;  /* 0x0000000405047291 */ /* 0x001fcc000f8ec0ff */
[----:B------:R-:W-:-:S07]  /*1790*/  LEA R2, R0, UR4, 0x2 ;  /* 0x0000000400027c11 */ /* 0x000fce000f8e10ff */
.L_x_18:
[----:B------:R-:W-:-:S05]  /*17a0*/  IADD3 R9, PT, PT, R12, 0x12c, RZ ;  /* 0x0000012c0c097810 */ /* 0x000fca0007ffe0ff */
[----:B-1----:R-:W-:-:S06]  /*17b0*/  IMAD.WIDE.U32 R8, R9, 0x4, R6 ;  /* 0x0000000409087825 */ /* 0x002fcc00078e0006 */
[----:B------:R-:W2:Y:S01]  /*17c0*/  LDG.E.CONSTANT R9, desc[UR8][R8.64] ;  /* 0x0000000808097981 */ /* 0x000ea2000c1e9900 */
[----:B------:R-:W-:Y:S02]  /*17d0*/  IADD3 R11, PT, PT, R11, 0x1, RZ ;  /* 0x000000010b0b7810 */ /* 0x000fe40007ffe0ff */
[----:B------:R-:W-:Y:S02]  /*17e0*/  IADD3 R10, PT, PT, R25, R10, RZ ;  /* 0x0000000a190a7210 */ /* 0x000fe40007ffe0ff */
[----:B------:R-:W-:Y:S02]  /*17f0*/  ISETP.NE.AND P0, PT, R11, RZ, PT ;  /* 0x000000ff0b00720c */ /* 0x000fe40003f05270 */
[C---:B------:R-:W-:Y:S01]  /*1800*/  IADD3 R12, PT, PT, R25.reuse, R12, RZ ;  /* 0x0000000c190c7210 */ /* 0x040fe20007ffe0ff */
[----:B--2---:R0:W-:Y:S02]  /*1810*/  STS [R2], R9 ;  /* 0x0000000902007388 */ /* 0x0041e40000000800 */
[----:B0-----:R-:W-:-:S08]  /*1820*/  LEA R2, R25, R2, 0x2 ;  /* 0x0000000219027211 */ /* 0x001fd000078e10ff */
[----:B------:R-:W-:Y:S05]  /*1830*/  @P0 BRA `(.L_x_18) ;  /* 0xfffffffc00d80947 */ /* 0x000fea000383ffff */
[----:B------:R-:W-:Y:S05]  /*1840*/  BSYNC.RECONVERGENT B2 ;  /* 0x0000000000027941 */ /* 0x000fea0003800200 */
.L_x_17:
[----:B------:R-:W-:-:S07]  /*1850*/  IADD3 R2, PT, PT, R10, -0x12c, RZ ;  /* 0xfffffed40a027810 */ /* 0x000fce0007ffe0ff */
.L_x_16:
[----:B------:R-:W-:Y:S05]  /*1860*/  BSYNC.RECONVERGENT B1 ;  /* 0x0000000000017941 */ /* 0x000fea0003800200 */
.L_x_15:
[----:B------:R-:W-:-:S13]  /*1870*/  ISETP.GE.U32.AND P0, PT, R4, 0x3, PT ;  /* 0x000000030400780c */ /* 0x000fda0003f06070 */
[----:B------:R-:W-:Y:S05]  /*1880*/  @!P0 BRA `(.L_x_14) ;  /* 0x0000000000788947 */ /* 0x000fea0003800000 */
[----:B------:R-:W0:Y:S01]  /*1890*/  S2R R15, SR_CgaCtaId ;  /* 0x00000000000f7919 */ /* 0x000e220000008800 */
[----:B------:R-:W1:Y:S01]  /*18a0*/  LDC.64 R6, c[0x0][0x388] ;  /* 0x0000e200ff067b82 */ /* 0x000e620000000a00 */
[----:B------:R-:W-:Y:S01]  /*18b0*/  HFMA2 R4, -RZ, RZ, 0, 1.823902130126953125e-05 ;  /* 0x00000132ff047431 */ /* 0x000fe200000001ff */
[----:B------:R-:W-:-:S04]  /*18c0*/  MOV R8, 0x400 ;  /* 0x0000040000087802 */ /* 0x000fc80000000f00 */
[----:B------:R-:W-:Y:S01]  /*18d0*/  IADD3 R8, PT, PT, R8, 0x4c8, RZ ;  /* 0x000004c808087810 */ /* 0x000fe20007ffe0ff */
[----:B--2---:R-:W-:-:S03]  /*18e0*/  IMAD R19, R5, R4, 0x12c ;  /* 0x0000012c05137424 */ /* 0x004fc600078e0204 */
[----:B0-----:R-:W-:-:S07]  /*18f0*/  LEA R15, R15, R8, 0x18 ;  /* 0x000000080f0f7211 */ /* 0x001fce00078ec0ff */
.L_x_19:
[----:B0-----:R-:W-:-:S04]  /*1900*/  IADD3 R12, PT, PT, R19, R2, RZ ;  /* 0x00000002130c7210 */ /* 0x001fc80007ffe0ff */
[----:B------:R-:W-:Y:S01]  /*1910*/  IADD3 R10, PT, PT, R25, R12, RZ ;  /* 0x0000000c190a7210 */ /* 0x000fe20007ffe0ff */
[----:B-1----:R-:W-:-:S03]  /*1920*/  IMAD.WIDE.U32 R12, R12, 0x4, R6 ;  /* 0x000000040c0c7825 */ /* 0x002fc600078e0006 */
        /* <DEDUP_REMOVED lines=20> */
.L_x_14:
[----:B------:R-:W-:Y:S05]  /*1a70*/  BSYNC.RECONVERGENT B0 ;  /* 0x0000000000007941 */ /* 0x000fea0003800200 */
.L_x_13:
[----:B------:R-:W4:Y:S02]  /*1a80*/  LDCU UR4, c[0x0][0x3a0] ;  /* 0x00007400ff0477ac */ /* 0x000f240008000800 */
[----:B----4-:R-:W-:Y:S01]  /*1a90*/  UISETP.GE.AND UP0, UPT, UR4, 0x1, UPT ;  /* 0x000000010400788c */ /* 0x010fe2000bf06270 */
[----:B------:R-:W-:Y:S08]  /*1aa0*/  BAR.SYNC.DEFER_BLOCKING 0x0 ;  /* 0x0000000000007b1d */ /* 0x000ff00000010000 */
[----:B------:R-:W-:Y:S05]  /*1ab0*/  BRA.U !UP0, `(.L_x_20) ;  /* 0x0000003508e47547 */ /* 0x000fea000b800000 */
[----:B------:R-:W4:Y:S01]  /*1ac0*/  I2F.U32.RP R2, R3 ;  /* 0x0000000300027306 */ /* 0x000f220000209000 */
[----:B---3--:R-:W-:Y:S01]  /*1ad0*/  IADD3 R7, PT, PT, RZ, -R3, RZ ;  /* 0x80000003ff077210 */ /* 0x008fe20007ffe0ff */
[----:B-1----:R-:W1:Y:S01]  /*1ae0*/  S2R R9, SR_CgaCtaId ;  /* 0x0000000000097919 */ /* 0x002e620000008800 */
[----:B------:R-:W-:Y:S01]  /*1af0*/  ISETP.NE.U32.AND P2, PT, R3, RZ, PT ;  /* 0x000000ff0300720c */ /* 0x000fe20003f45070 */
[----:B------:R-:W-:-:S04]  /*1b00*/  UIADD3 UR4, UPT, UPT, -UR4, URZ, URZ ;  /* 0x000000ff04047290 */ /* 0x000fc8000fffe1ff */
[----:B----4-:R-:W0:Y:S02]  /*1b10*/  MUFU.RCP R2, R2 ;  /* 0x0000000200027308 */ /* 0x010e240000001000 */
[----:B0-----:R-:W-:-:S06]  /*1b20*/  IADD3 R4, PT, PT, R2, 0xffffffe, RZ ;  /* 0x0ffffffe02047810 */ /* 0x001fcc0007ffe0ff */
[----:B------:R0:W3:Y:S02]  /*1b30*/  F2I.FTZ.U32.TRUNC.NTZ R5, R4 ;  /* 0x0000000400057305 */ /* 0x0000e4000021f000 */
[----:B0-----:R-:W-:Y:S01]  /*1b40*/  MOV R4, RZ ;  /* 0x000000ff00047202 */ /* 0x001fe20000000f00 */
[----:B---3--:R-:W-:-:S04]  /*1b50*/  IMAD R7, R7, R5, RZ ;  /* 0x0000000507077224 */ /* 0x008fc800078e02ff */
[----:B------:R-:W-:-:S06]  /*1b60*/  IMAD.HI.U32 R5, R5, R7, R4 ;  /* 0x0000000705057227 */ /* 0x000fcc00078e0004 */
[----:B------:R-:W-:Y:S01]  /*1b70*/  IMAD.HI.U32 R16, R5, R0, RZ ;  /* 0x0000000005107227 */ /* 0x000fe200078e00ff */
[----:B------:R-:W-:-:S04]  /*1b80*/  MOV R5, 0x400 ;  /* 0x0000040000057802 */ /* 0x000fc80000000f00 */
[----:B------:R-:W-:-:S05]  /*1b90*/  IADD3 R6, PT, PT, -R16, RZ, RZ ;  /* 0x000000ff10067210 */ /* 0x000fca0007ffe1ff */
[----:B------:R-:W-:-:S05]  /*1ba0*/  IMAD R6, R3, R6, R0 ;  /* 0x0000000603067224 */ /* 0x000fca00078e0200 */
[----:B------:R-:W-:-:S13]  /*1bb0*/  ISETP.GE.U32.AND P0, PT, R6, R3, PT ;  /* 0x000000030600720c */ /* 0x000fda0003f06070 */
[----:B------:R-:W-:Y:S02]  /*1bc0*/  @P0 IADD3 R6, PT, PT, -R3, R6, RZ ;  /* 0x0000000603060210 */ /* 0x000fe40007ffe1ff */
[----:B------:R-:W-:Y:S02]  /*1bd0*/  @P0 IADD3 R16, PT, PT, R16, 0x1, RZ ;  /* 0x0000000110100810 */ /* 0x000fe40007ffe0ff */
[----:B------:R-:W-:Y:S02]  /*1be0*/  ISETP.GE.U32.AND P1, PT, R6, R3, PT ;  /* 0x000000030600720c */ /* 0x000fe40003f26070 */
[----:B------:R-:W-:-:S04]  /*1bf0*/  IADD3 R6, PT, PT, R5, 0x4e0, RZ ;  /* 0x000004e005067810 */ /* 0x000fc80007ffe0ff */
[----:B-1----:R-:W-:-:S07]  /*1c00*/  LEA R10, R9, R6, 0x18 ;  /* 0x00000006090a7211 */ /* 0x002fce00078ec0ff */
[----:B------:R-:W-:Y:S02]  /*1c10*/  @P1 IADD3 R16, PT, PT, R16, 0x1, RZ ;  /* 0x0000000110101810 */ /* 0x000fe40007ffe0ff */
[----:B------:R-:W-:-:S04]  /*1c20*/  @!P2 LOP3.LUT R16, RZ, R3, RZ, 0x33, !PT ;  /* 0x00000003ff10a212 */ /* 0x000fc800078e33ff */
[C---:B------:R-:W-:Y:S02]  /*1c30*/  IADD3 R2, PT, PT, -R16.reuse, RZ, RZ ;  /* 0x000000ff10027210 */ /* 0x040fe40007ffe1ff */
[C---:B------:R-:W-:Y:S02]  /*1c40*/  IADD3 R4, PT, PT, R16.reuse, 0x1, RZ ;  /* 0x0000000110047810 */ /* 0x040fe40007ffe0ff */
[-C--:B------:R-:W-:Y:S01]  /*1c50*/  ISETP.GE.U32.AND P0, PT, R16, R27.reuse, PT ;  /* 0x0000001b1000720c */ /* 0x080fe20003f06070 */
[----:B------:R-:W-:Y:S01]  /*1c60*/  IMAD R2, R3, R2, R0 ;  /* 0x0000000203027224 */ /* 0x000fe200078e0200 */
[----:B------:R-:W-:Y:S02]  /*1c70*/  ISETP.GE.U32.AND P3, PT, R4, R27, PT ;  /* 0x0000001b0400720c */ /* 0x000fe40003f66070 */
[----:B------:R-:W-:Y:S02]  /*1c80*/  IADD3 R4, PT, PT, R16, -0x1, RZ ;  /* 0xffffffff10047810 */ /* 0x000fe40007ffe0ff */
[----:B------:R-:W-:-:S02]  /*1c90*/  IADD3 R6, PT, PT, R2, -0x1, RZ ;  /* 0xffffffff02067810 */ /* 0x000fc40007ffe0ff */
[----:B------:R-:W-:Y:S01]  /*1ca0*/  IADD3 R8, PT, PT, R2, 0x1, RZ ;  /* 0x0000000102087810 */ /* 0x000fe20007ffe0ff */
[----:B------:R-:W-:Y:S01]  /*1cb0*/  IMAD R7, R3, R4, R2 ;  /* 0x0000000403077224 */ /* 0x000fe200078e0202 */
[-C--:B------:R-:W-:Y:S01]  /*1cc0*/  ISETP.GE.U32.OR P1, PT, R6, R3.reuse, P0 ;  /* 0x000000030600720c */ /* 0x080fe20000726470 */
[--C-:B------:R-:W-:Y:S01]  /*1cd0*/  IMAD R6, R0, 0x28, R10.reuse ;  /* 0x0000002800067824 */ /* 0x100fe200078e020a */
[----:B------:R-:W-:Y:S01]  /*1ce0*/  ISETP.GE.U32.OR P0, PT, R8, R3, P0 ;  /* 0x000000030800720c */ /* 0x000fe20000706470 */
[----:B------:R-:W-:Y:S01]  /*1cf0*/  IMAD R7, R7, 0x28, R10 ;  /* 0x0000002807077824 */ /* 0x000fe200078e020a */
[----:B------:R-:W-:Y:S01]  /*1d00*/  ISETP.GE.U32.AND P2, PT, R4, R27, PT ;  /* 0x0000001b0400720c */ /* 0x000fe20003f46070 */
[----:B------:R-:W-:Y:S01]  /*1d10*/  IMAD R3, R3, 0x28, R6 ;  /* 0x0000002803037824 */ /* 0x000fe200078e0206 */
[----:B------:R-:W-:-:S11]  /*1d20*/  LEA R2, R9, R5, 0x18 ;  /* 0x0000000509027211 */ /* 0x000fd600078ec0ff */
.L_x_121:
[----:B0-----:R0:W1:Y:S01]  /*1d30*/  LDS.64 R4, [R2+0x4c8] ;  /* 0x0004c80002047984 */ /* 0x0010620000000a00 */
[----:B------:R-:W-:Y:S03]  /*1d40*/  BSSY.RECONVERGENT B0, `(.L_x_21) ;  /* 0x00000a6000007945 */ /* 0x000fe60003800200 */
[----:B------:R0:W3:Y:S01]  /*1d50*/  LDS.128 R8, [R2+0x4d0] ;  /* 0x0004d00002087984 */ /* 0x0000e20000000c00 */
[----:B----4-:R-:W-:Y:S05]  /*1d60*/  @P2 BRA `(.L_x_22) ;  /* 0x00000008008c2947 */ /* 0x010fea0003800000 */
[----:B--2---:R-:W2:Y:S01]  /*1d70*/  LDS.64 R18, [R7] ;  /* 0x0000000007127984 */ /* 0x004ea20000000a00 */
[----:B------:R-:W-:Y:S01]  /*1d80*/  BSSY.RECONVERGENT B1, `(.L_x_23) ;  /* 0x0000010000017945 */ /* 0x000fe20003800200 */
[----:B--2---:R-:W-:Y:S02]  /*1d90*/  FSETP.GEU.AND P4, PT, R18, 0.5, PT ;  /* 0x3f0000001200780b */ /* 0x004fe40003f8e000 */
[----:B------:R-:W-:-:S11]  /*1da0*/  FSETP.GEU.AND P5, PT, R19, 0.5, PT ;  /* 0x3f0000001300780b */ /* 0x000fd60003fae000 */
[----:B------:R-:W-:Y:S05]  /*1db0*/  @!P4 BRA `(.L_x_24) ;  /* 0x000000000030c947 */ /* 0x000fea0003800000 */
[----:B------:R-:W2:Y:S01]  /*1dc0*/  S2UR UR6, SR_CgaCtaId ;  /* 0x00000000000679c3 */ /* 0x000ea20000008800 */
[----:B------:R-:W-:Y:S02]  /*1dd0*/  UMOV UR5, 0x400 ;  /* 0x0000040000057882 */ /* 0x000fe40000000000 */
[----:B--2---:R-:W-:-:S06]  /*1de0*/  ULEA UR5, UR6, UR5, 0x18 ;  /* 0x0000000506057291 */ /* 0x004fcc000f8ec0ff */
[----:B0-----:R-:W-:-:S05]  /*1df0*/  MOV R2, UR5 ;  /* 0x0000000500027c02 */ /* 0x001fca0008000f00 */
[----:B------:R-:W1:Y:S04]  /*1e00*/  LDS.128 R12, [R2] ;  /* 0x00000000020c7984 */ /* 0x000e680000000c00 */
[----:B------:R-:W0:Y:S01]  /*1e10*/  LDS.64 R20, [R2+0x10] ;  /* 0x0000100002147984 */ /* 0x000e220000000a00 */
[C---:B-1----:R-:W-:Y:S01]  /*1e20*/  FFMA R4, R18.reuse, R12, R4 ;  /* 0x0000000c12047223 */ /* 0x042fe20000000004 */
[C---:B------:R-:W-:Y:S01]  /*1e30*/  FFMA R5, R18.reuse, R13, R5 ;  /* 0x0000000d12057223 */ /* 0x040fe20000000005 */
[C---:B---3--:R-:W-:Y:S01]  /*1e40*/  FFMA R8, R18.reuse, R14, R8 ;  /* 0x0000000e12087223 */ /* 0x048fe20000000008 */
[C---:B------:R-:W-:Y:S01]  /*1e50*/  FFMA R9, R18.reuse, R15, R9 ;  /* 0x0000000f12097223 */ /* 0x040fe20000000009 */
[C---:B0-----:R-:W-:Y:S01]  /*1e60*/  FFMA R10, R18.reuse, R20, R10 ;  /* 0x00000014120a7223 */ /* 0x041fe2000000000a */
[----:B------:R-:W-:-:S07]  /*1e70*/  FFMA R11, R18, R21, R11 ;  /* 0x00000015120b7223 */ /* 0x000fce000000000b */
.L_x_24:
[----:B------:R-:W-:Y:S05]  /*1e80*/  BSYNC.RECONVERGENT B1 ;  /* 0x0000000000017941 */ /* 0x000fea0003800200 */
.L_x_23:
[----:B------:R-:W-:Y:S04]  /*1e90*/  BSSY.RECONVERGENT B1, `(.L_x_25) ;  /* 0x000000e000017945 */ /* 0x000fe80003800200 */
[----:B------:R-:W-:Y:S05]  /*1ea0*/  @!P5 BRA `(.L_x_26) ;  /* 0x000000000030d947 */ /* 0x000fea0003800000 */
[----:B------:R-:W2:Y:S01]  /*1eb0*/  S2UR UR6, SR_CgaCtaId ;  /* 0x00000000000679c3 */ /* 0x000ea20000008800 */
[----:B------:R-:W-:Y:S02]  /*1ec0*/  UMOV UR5, 0x400 ;  /* 0x0000040000057882 */ /* 0x000fe40000000000 */
[----:B--2---:R-:W-:-:S06]  /*1ed0*/  ULEA UR5, UR6, UR5, 0x18 ;  /* 0x0000000506057291 */ /* 0x004fcc000f8ec0ff */
[----:B0-----:R-:W-:-:S05]  /*1ee0*/  MOV R2, UR5 ;  /* 0x0000000500027c02 */ /* 0x001fca0008000f00 */
[----:B------:R-:W1:Y:S04]  /*1ef0*/  LDS.64 R20, [R2+0x78] ;  /* 0x0000780002147984 */ /* 0x000e680000000a00 */
[----:B------:R-:W3:Y:S01]  /*1f00*/  LDS.128 R12, [R2+0x80] ;  /* 0x00008000020c7984 */ /* 0x000ee20000000c00 */
[----:B-1----:R-:W-:Y:S01]  /*1f10*/  FFMA R4, R20, R19, R4 ;  /* 0x0000001314047223 */ /* 0x002fe20000000004 */
[C---:B------:R-:W-:Y:S01]  /*1f20*/  FFMA R5, R19.reuse, R21, R5 ;  /* 0x0000001513057223 */ /* 0x040fe20000000005 */
[----:B---3--:R-:W-:Y:S01]  /*1f30*/  FFMA R8, R12, R19, R8 ;  /* 0x000000130c087223 */ /* 0x008fe20000000008 */
[C---:B------:R-:W-:Y:S01]  /*1f40*/  FFMA R9, R19.reuse, R13, R9 ;  /* 0x0000000d13097223 */ /* 0x040fe20000000009 */
[C---:B------:R-:W-:Y:S01]  /*1f50*/  FFMA R10, R19.reuse, R14, R10 ;  /* 0x0000000e130a7223 */ /* 0x040fe2000000000a */
[----:B------:R-:W-:-:S07]  /*1f60*/  FFMA R11, R19, R15, R11 ;  /* 0x0000000f130b7223 */ /* 0x000fce000000000b */
.L_x_26:
[----:B------:R-:W-:Y:S05]  /*1f70*/  BSYNC.RECONVERGENT B1 ;  /* 0x0000000000017941 */ /* 0x000fea0003800200 */
.L_x_25:
[----:B------:R-:W2:Y:S01]  /*1f80*/  LDS.64 R18, [R7+0x8] ;  /* 0x0000080007127984 */ /* 0x000ea20000000a00 */
        /* <DEDUP_REMOVED lines=8> */
[----:B------:R-:W1:Y:S04]  /*2010*/  LDS.128 R12, [R2+0xf0] ;  /* 0x0000f000020c7984 */ /* 0x000e680000000c00 */
[----:B------:R-:W0:Y:S01]  /*2020*/  LDS.64 R20, [R2+0x100] ;  /* 0x0001000002147984 */ /* 0x000e220000000a00 */
[C---:B-1----:R-:W-:Y:S01]  /*2030*/  FFMA R4, R18.reuse, R12, R4 ;  /* 0x0000000c12047223 */ /* 0x042fe20000000004 */
[C---:B------:R-:W-:Y:S01]  /*2040*/  FFMA R5, R18.reuse, R13, R5 ;  /* 0x0000000d12057223 */ /* 0x040fe20000000005 */
[C---:B---3--:R-:W-:Y:S01]  /*2050*/  FFMA R8, R18.reuse, R14, R8 ;  /* 0x0000000e12087223 */ /* 0x048fe20000000008 */
[C---:B------:R-:W-:Y:S01]  /*2060*/  FFMA R9, R18.reuse, R15, R9 ;  /* 0x0000000f12097223 */ /* 0x040fe20000000009 */
[C---:B0-----:R-:W-:Y:S01]  /*2070*/  FFMA R10, R18.reuse, R20, R10 ;  /* 0x00000014120a7223 */ /* 0x041fe2000000000a */
[----:B------:R-:W-:-:S07]  /*2080*/  FFMA R11, R18, R21, R11 ;  /* 0x00000015120b7223 */ /* 0x000fce000000000b */
.L_x_28:
[----:B------:R-:W-:Y:S05]  /*2090*/  BSYNC.RECONVERGENT B1 ;  /* 0x0000000000017941 */ /* 0x000fea0003800200 */
.L_x_27:
        /* <DEDUP_REMOVED lines=14> */
.L_x_30:
[----:B------:R-:W-:Y:S05]  /*2180*/  BSYNC.RECONVERGENT B1 ;  /* 0x0000000000017941 */ /* 0x000fea0003800200 */
.L_x_29:
        /* <DEDUP_REMOVED lines=17> */
.L_x_32:
[----:B------:R-:W-:Y:S05]  /*22a0*/  BSYNC.RECONVERGENT B1 ;  /* 0x0000000000017941 */ /* 0x000fea0003800200 */
.L_x_31:
        /* <DEDUP_REMOVED lines=14> */
.L_x_34:
[----:B------:R-:W-:Y:S05]  /*2390*/  BSYNC.RECONVERGENT B1 ;  /* 0x0000000000017941 */ /* 0x000fea0003800200 */
.L_x_33:
        /* <DEDUP_REMOVED lines=17> */
.L_x_36:
[----:B------:R-:W-:Y:S05]  /*24b0*/  BSYNC.RECONVERGENT B1 ;  /* 0x0000000000017941 */ /* 0x000fea0003800200 */
.L_x_35:
        /* <DEDUP_REMOVED lines=14> */
.L_x_38:
[----:B------:R-:W-:Y:S05]  /*25a0*/  BSYNC.RECONVERGENT B1 ;  /* 0x0000000000017941 */ /* 0x000fea0003800200 */
.L_x_37:
        /* <DEDUP_REMOVED lines=17> */
.L_x_40:
[----:B------:R-:W-:Y:S05]  /*26c0*/  BSYNC.RECONVERGENT B1 ;  /* 0x0000000000017941 */ /* 0x000fea0003800200 */
.L_x_39:
        /* <DEDUP_REMOVED lines=13> */
.L_x_22:
[----:B------:R-:W-:Y:S05]  /*27a0*/  BSYNC.RECONVERGENT B0 ;  /* 0x0000000000007941 */ /* 0x000fea0003800200 */
.L_x_21:
[----:B------:R-:W-:Y:S04]  /*27b0*/  BSSY.RECONVERGENT B0, `(.L_x_41) ;  /* 0x00000a5000007945 */ /* 0x000fe80003800200 */
[----:B------:R-:W-:Y:S05]  /*27c0*/  @P1 BRA `(.L_x_42) ;  /* 0x00000008008c1947 */ /* 0x000fea0003800000 */
[----:B--2---:R-:W2:Y:S01]  /*27d0*/  LDS.64 R18, [R6+-0x28] ;  /* 0xffffd80006127984 */ /* 0x004ea20000000a00 */
        /* <DEDUP_REMOVED lines=8> */
[----:B------:R-:W1:Y:S04]  /*2860*/  LDS.64 R20, [R2+0x18] ;  /* 0x0000180002147984 */ /* 0x000e680000000a00 */
[----:B------:R-:W3:Y:S01]  /*2870*/  LDS.128 R12, [R2+0x20] ;  /* 0x00002000020c7984 */ /* 0x000ee20000000c00 */
[C---:B-1----:R-:W-:Y:S01]  /*2880*/  FFMA R4, R18.reuse, R20, R4 ;  /* 0x0000001412047223 */ /* 0x042fe20000000004 */
[C---:B------:R-:W-:Y:S01]  /*2890*/  FFMA R5, R18.reuse, R21, R5 ;  /* 0x0000001512057223 */ /* 0x040fe20000000005 */
[C---:B---3--:R-:W-:Y:S01]  /*28a0*/  FFMA R8, R18.reuse, R12, R8 ;  /* 0x0000000c12087223 */ /* 0x048fe20000000008 */
[C---:B------:R-:W-:Y:S01]  /*28b0*/  FFMA R9, R18.reuse, R13, R9 ;  /* 0x0000000d12097223 */ /* 0x040fe20000000009 */
[C---:B------:R-:W-:Y:S01]  /*28c0*/  FFMA R10, R18.reuse, R14, R10 ;  /* 0x0000000e120a7223 */ /* 0x040fe2000000000a */
[----:B------:R-:W-:-:S07]  /*28d0*/  FFMA R11, R18, R15, R11 ;  /* 0x0000000f120b7223 */ /* 0x000fce000000000b */
.L_x_44:
[----:B------:R-:W-:Y:S05]  /*28e0*/  BSYNC.RECONVERGENT B1 ;  /* 0x0000000000017941 */ /* 0x000fea0003800200 */
.L_x_43:
[----:B------:R-:W-:Y:S04]  /*28f0*/  BSSY.RECONVERGENT B1, `(.L_x_45) ;  /* 0x000000e000017945 */ /* 0x000fe80003800200 */
[----:B------:R-:W-:Y:S05]  /*2900*/  @!P5 BRA `(.L_x_46) ;  /* 0x000000000030d947 */ /* 0x000fea0003800000 */
[----:B------:R-:W2:Y:S01]  /*2910*/  S2UR UR6, SR_CgaCtaId ;  /* 0x00000000000679c3 */ /* 0x000ea20000008800 */
[----:B------:R-:W-:Y:S02]  /*2920*/  UMOV UR5, 0x400 ;  /* 0x0000040000057882 */ /* 0x000fe40000000000 */
[----:B--2---:R-:W-:-:S06]  /*2930*/  ULEA UR5, UR6, UR5, 0x18 ;  /* 0x0000000506057291 */ /* 0x004fcc000f8ec0ff */
[----:B0-----:R-:W-:-:S05]  /*2940*/  MOV R2, UR5 ;  /* 0x0000000500027c02 */ /* 0x001fca0008000f00 */
[----:B------:R-:W1:Y:S04]  /*2950*/  LDS.128 R12, [R2+0x90] ;  /* 0x00009000020c7984 */ /* 0x000e680000000c00 */
[----:B------:R-:W0:Y:S01]  /*2960*/  LDS.64 R20, [R2+0xa0] ;  /* 0x0000a00002147984 */ /* 0x000e220000000a00 */
[----:B-1----:R-:W-:Y:S01]  /*2970*/  FFMA R4, R12, R19, R4 ;  /* 0x000000130c047223 */ /* 0x002fe20000000004 */
[C---:B------:R-:W-:Y:S01]  /*2980*/  FFMA R5, R19.reuse, R13, R5 ;  /* 0x0000000d13057223 */ /* 0x040fe20000000005 */
[C---:B---3--:R-:W-:Y:S01]  /*2990*/  FFMA R8, R19.reuse, R14, R8 ;  /* 0x0000000e13087223 */ /* 0x048fe20000000008 */
[C---:B------:R-:W-:Y:S01]  /*29a0*/  FFMA R9, R19.reuse, R15, R9 ;  /* 0x0000000f13097223 */ /* 0x040fe20000000009 */
[----:B0-----:R-:W-:Y:S01]  /*29b0*/  FFMA R10, R20, R19, R10 ;  /* 0x00000013140a7223 */ /* 0x001fe2000000000a */
[----:B------:R-:W-:-:S07]  /*29c0*/  FFMA R11, R19, R21, R11 ;  /* 0x00000015130b7223 */ /* 0x000fce000000000b */
.L_x_46:
[----:B------:R-:W-:Y:S05]  /*29d0*/  BSYNC.RECONVERGENT B1 ;  /* 0x0000000000017941 */ /* 0x000fea0003800200 */
.L_x_45:
[----:B------:R-:W2:Y:S01]  /*29e0*/  LDS.64 R18, [R6+-0x20] ;  /* 0xffffe00006127984 */ /* 0x000ea20000000a00 */
        /* <DEDUP_REMOVED lines=16> */
.L_x_48:
[----:B------:R-:W-:Y:S05]  /*2af0*/  BSYNC.RECONVERGENT B1 ;  /* 0x0000000000017941 */ /* 0x000fea0003800200 */
.L_x_47:
        /* <DEDUP_REMOVED lines=14> */
.L_x_50:
[----:B------:R-:W-:Y:S05]  /*2be0*/  BSYNC.RECONVERGENT B1 ;  /* 0x0000000000017941 */ /* 0x000fea0003800200 */
.L_x_49:
        /* <DEDUP_REMOVED lines=17> */
.L_x_52:
[----:B------:R-:W-:Y:S05]  /*2d00*/  BSYNC.RECONVERGENT B1 ;  /* 0x0000000000017941 */ /* 0x000fea0003800200 */
.L_x_51:
        /* <DEDUP_REMOVED lines=14> */
.L_x_54:
[----:B------:R-:W-:Y:S05]  /*2df0*/  BSYNC.RECONVERGENT B1 ;  /* 0x0000000000017941 */ /* 0x000fea0003800200 */
.L_x_53:
        /* <DEDUP_REMOVED lines=17> */
.L_x_56:
[----:B------:R-:W-:Y:S05]  /*2f10*/  BSYNC.RECONVERGENT B1 ;  /* 0x0000000000017941 */ /* 0x000fea0003800200 */
.L_x_55:
        /* <DEDUP_REMOVED lines=14> */
.L_x_58:
[----:B------:R-:W-:Y:S05]  /*3000*/  BSYNC.RECONVERGENT B1 ;  /* 0x0000000000017941 */ /* 0x000fea0003800200 */
.L_x_57:
        /* <DEDUP_REMOVED lines=17> */
.L_x_60:
[----:B------:R-:W-:Y:S05]  /*3120*/  BSYNC.RECONVERGENT B1 ;  /* 0x0000000000017941 */ /* 0x000fea0003800200 */
.L_x_59:
        /* <DEDUP_REMOVED lines=13> */
.L_x_42:
[----:B------:R-:W-:Y:S05]  /*3200*/  BSYNC.RECONVERGENT B0 ;  /* 0x0000000000007941 */ /* 0x000fea0003800200 */
.L_x_41:
[----:B------:R-:W-:Y:S01]  /*3210*/  ISETP.GE.U32.AND P4, PT, R16, R27, PT ;  /* 0x0000001b1000720c */ /* 0x000fe20003f86070 */
[----:B------:R-:W-:-:S12]  /*3220*/  BSSY.RECONVERGENT B0, `(.L_x_61) ;  /* 0x00000a5000007945 */ /* 0x000fd80003800200 */
[----:B------:R-:W-:Y:S05]  /*3230*/  @P4 BRA `(.L_x_62) ;  /* 0x00000008008c4947 */ /* 0x000fea0003800000 */
        /* <DEDUP_REMOVED lines=17> */
.L_x_64:
[----:B------:R-:W-:Y:S05]  /*3350*/  BSYNC.RECONVERGENT B1 ;  /* 0x0000000000017941 */ /* 0x000fea0003800200 */
.L_x_63:
        /* <DEDUP_REMOVED lines=10> */
[----:B---3--:R-:W-:Y:S01]  /*3400*/  FFMA R8, R12, R19, R8 ;  /* 0x000000130c087223 */ /* 0x008fe20000000008 */
[C---:B------:R-:W-:Y:S01]  /*3410*/  FFMA R9, R19.reuse, R13, R9 ;  /* 0x0000000d13097223 */ /* 0x040fe20000000009 */
[C---:B------:R-:W-:Y:S01]  /*3420*/  FFMA R10, R19.reuse, R14, R10 ;  /* 0x0000000e130a7223 */ /* 0x040fe2000000000a */
[----:B------:R-:W-:-:S07]  /*3430*/  FFMA R11, R19, R15, R11 ;  /* 0x0000000f130b7223 */ /* 0x000fce000000000b */
.L_x_66:
[----:B------:R-:W-:Y:S05]  /*3440*/  BSYNC.RECONVERGENT B1 ;  /* 0x0000000000017941 */ /* 0x000fea0003800200 */
.L_x_65:
        /* <DEDUP_REMOVED lines=17> */
.L_x_68:
[----:B------:R-:W-:Y:S05]  /*3560*/  BSYNC.RECONVERGENT B1 ;  /* 0x0000000000017941 */ /* 0x000fea0003800200 */
.L_x_67:
        /* <DEDUP_REMOVED lines=14> */
.L_x_70:
[----:B------:R-:W-:Y:S05]  /*3650*/  BSYNC.RECONVERGENT B1 ;  /* 0x0000000000017941 */ /* 0x000fea0003800200 */
.L_x_69:
        /* <DEDUP_REMOVED lines=17> */
.L_x_72:
[----:B------:R-:W-:Y:S05]  /*3770*/  BSYNC.RECONVERGENT B1 ;  /* 0x0000000000017941 */ /* 0x000fea0003800200 */
.L_x_71:
        /* <DEDUP_REMOVED lines=14> */
.L_x_74:
[----:B------:R-:W-:Y:S05]  /*3860*/  BSYNC.RECONVERGENT B1 ;  /* 0x0000000000017941 */ /* 0x000fea0003800200 */
.L_x_73:
        /* <DEDUP_REMOVED lines=17> */
.L_x_76:
[----:B------:R-:W-:Y:S05]  /*3980*/  BSYNC.RECONVERGENT B1 ;  /* 0x0000000000017941 */ /* 0x000fea0003800200 */
.L_x_75:
        /* <DEDUP_REMOVED lines=14> */
.L_x_78:
[----:B------:R-:W-:Y:S05]  /*3a70*/  BSYNC.RECONVERGENT B1 ;  /* 0x0000000000017941 */ /* 0x000fea0003800200 */
.L_x_77:
        /* <DEDUP_REMOVED lines=17> */
.L_x_80:
[----:B------:R-:W-:Y:S05]  /*3b90*/  BSYNC.RECONVERGENT B1 ;  /* 0x0000000000017941 */ /* 0x000fea0003800200 */
.L_x_79:
        /* <DEDUP_REMOVED lines=13> */
.L_x_62:
[----:B------:R-:W-:Y:S05]  /*3c70*/  BSYNC.RECONVERGENT B0 ;  /* 0x0000000000007941 */ /* 0x000fea0003800200 */
.L_x_61:
[----:B------:R-:W-:Y:S04]  /*3c80*/  BSSY.RECONVERGENT B0, `(.L_x_81) ;  /* 0x00000a5000007945 */ /* 0x000fe80003800200 */
[----:B------:R-:W-:Y:S05]  /*3c90*/  @P0 BRA `(.L_x_82) ;  /* 0x00000008008c0947 */ /* 0x000fea0003800000 */
[----:B--2---:R-:W2:Y:S01]  /*3ca0*/  LDS.64 R18, [R6+0x28] ;  /* 0x0000280006127984 */ /* 0x004ea20000000a00 */
        /* <DEDUP_REMOVED lines=16> */
.L_x_84:
[----:B------:R-:W-:Y:S05]  /*3db0*/  BSYNC.RECONVERGENT B1 ;  /* 0x0000000000017941 */ /* 0x000fea0003800200 */
.L_x_83:
        /* <DEDUP_REMOVED lines=14> */
.L_x_86:
[----:B------:R-:W-:Y:S05]  /*3ea0*/  BSYNC.RECONVERGENT B1 ;  /* 0x0000000000017941 */ /* 0x000fea0003800200 */
.L_x_85:
        /* <DEDUP_REMOVED lines=17> */
.L_x_88:
[----:B------:R-:W-:Y:S05]  /*3fc0*/  BSYNC.RECONVERGENT B1 ;  /* 0x0000000000017941 */ /* 0x000fea0003800200 */
.L_x_87:
        /* <DEDUP_REMOVED lines=14> */
.L_x_90:
[----:B------:R-:W-:Y:S05]  /*40b0*/  BSYNC.RECONVERGENT B1 ;  /* 0x0000000000017941 */ /* 0x000fea0003800200 */
.L_x_89:
        /* <DEDUP_REMOVED lines=17> */
.L_x_92:
[----:B------:R-:W-:Y:S05]  /*41d0*/  BSYNC.RECONVERGENT B1 ;  /* 0x0000000000017941 */ /* 0x000fea0003800200 */
.L_x_91:
        /* <DEDUP_REMOVED lines=14> */
.L_x_94:
[----:B------:R-:W-:Y:S05]  /*42c0*/  BSYNC.RECONVERGENT B1 ;  /* 0x0000000000017941 */ /* 0x000fea0003800200 */
.L_x_93:
        /* <DEDUP_REMOVED lines=17> */
.L_x_96:
[----:B------:R-:W-:Y:S05]  /*43e0*/  BSYNC.RECONVERGENT B1 ;  /* 0x0000000000017941 */ /* 0x000fea0003800200 */
.L_x_95:
        /* <DEDUP_REMOVED lines=14> */
.L_x_98:
[----:B------:R-:W-:Y:S05]  /*44d0*/  BSYNC.RECONVERGENT B1 ;  /* 0x0000000000017941 */ /* 0x000fea0003800200 */
.L_x_97:
        /* <DEDUP_REMOVED lines=17> */
.L_x_100:
[----:B------:R-:W-:Y:S05]  /*45f0*/  BSYNC.RECONVERGENT B1 ;  /* 0x0000000000017941 */ /* 0x000fea0003800200 */
.L_x_99:
        /* <DEDUP_REMOVED lines=13> */
.L_x_82:
[----:B------:R-:W-:Y:S05]  /*46d0*/  BSYNC.RECONVERGENT B0 ;  /* 0x0000000000007941 */ /* 0x000fea0003800200 */
.L_x_81:
[----:B------:R-:W-:Y:S04]  /*46e0*/  BSSY.RECONVERGENT B0, `(.L_x_101) ;  /* 0x00000a5000007945 */ /* 0x000fe80003800200 */
        /* <DEDUP_REMOVED lines=18> */
.L_x_104:
[----:B------:R-:W-:Y:S05]  /*4810*/  BSYNC.RECONVERGENT B1 ;  /* 0x0000000000017941 */ /* 0x000fea0003800200 */
.L_x_103:
        /* <DEDUP_REMOVED lines=14> */
.L_x_106:
[----:B------:R-:W-:Y:S05]  /*4900*/  BSYNC.RECONVERGENT B1 ;  /* 0x0000000000017941 */ /* 0x000fea0003800200 */
.L_x_105:
        /* <DEDUP_REMOVED lines=17> */
.L_x_108:
[----:B------:R-:W-:Y:S05]  /*4a20*/  BSYNC.RECONVERGENT B1 ;  /* 0x0000000000017941 */ /* 0x000fea0003800200 */
.L_x_107:
        /* <DEDUP_REMOVED lines=14> */
.L_x_110:
[----:B------:R-:W-:Y:S05]  /*4b10*/  BSYNC.RECONVERGENT B1 ;  /* 0x0000000000017941 */ /* 0x000fea0003800200 */
.L_x_109:
        /* <DEDUP_REMOVED lines=17> */
.L_x_112:
[----:B------:R-:W-:Y:S05]  /*4c30*/  BSYNC.RECONVERGENT B1 ;  /* 0x0000000000017941 */ /* 0x000fea0003800200 */
.L_x_111:
        /* <DEDUP_REMOVED lines=14> */
.L_x_114:
[----:B------:R-:W-:Y:S05]  /*4d20*/  BSYNC.RECONVERGENT B1 ;  /* 0x0000000000017941 */ /* 0x000fea0003800200 */
.L_x_113:
        /* <DEDUP_REMOVED lines=17> */
.L_x_116:
[----:B------:R-:W-:Y:S05]  /*4e40*/  BSYNC.RECONVERGENT B1 ;  /* 0x0000000000017941 */ /* 0x000fea0003800200 */
.L_x_115:
        /* <DEDUP_REMOVED lines=14> */
.L_x_118:
[----:B------:R-:W-:Y:S05]  /*4f30*/  BSYNC.RECONVERGENT B1 ;  /* 0x0000000000017941 */ /* 0x000fea0003800200 */
.L_x_117:
        /* <DEDUP_REMOVED lines=17> */
.L_x_120:
[----:B------:R-:W-:Y:S05]  /*5050*/  BSYNC.RECONVERGENT B1 ;  /* 0x0000000000017941 */ /* 0x000fea0003800200 */
.L_x_119:
        /* <DEDUP_REMOVED lines=13> */
.L_x_102:
[----:B------:R-:W-:Y:S05]  /*5130*/  BSYNC.RECONVERGENT B0 ;  /* 0x0000000000007941 */ /* 0x000fea0003800200 */
.L_x_101:
[----:B------:R-:W-:Y:S01]  /*5140*/  BAR.SYNC.DEFER_BLOCKING 0x0 ;  /* 0x0000000000007b1d */ /* 0x000fe20000010000 */
[----:B------:R-:W-:-:S04]  /*5150*/  UIADD3 UR4, UPT, UPT, UR4, 0x1, URZ ;  /* 0x0000000104047890 */ /* 0x000fc8000fffe0ff */
[----:B------:R-:W-:Y:S01]  /*5160*/  UISETP.NE.AND UP0, UPT, UR4, URZ, UPT ;  /* 0x000000ff0400728c */ /* 0x000fe2000bf05270 */
[----:B--2---:R-:W1:Y:S04]  /*5170*/  LDS.64 R12, [R6+0x10] ;  /* 0x00001000060c7984 */ /* 0x004e680000000a00 */
[----:B------:R-:W3:Y:S04]  /*5180*/  LDS.64 R14, [R6+0x18] ;  /* 0x00001800060e7984 */ /* 0x000ee80000000a00 */
[----:B------:R-:W2:Y:S01]  /*5190*/  LDS.64 R18, [R6+0x20] ;  /* 0x0000200006127984 */ /* 0x000ea20000000a00 */
[----:B-1----:R-:W-:Y:S01]  /*51a0*/  FADD.SAT R12, R12, R4 ;  /* 0x000000040c0c7221 */ /* 0x002fe20000002000 */
[----:B------:R-:W-:Y:S01]  /*51b0*/  FADD.SAT R13, R13, R5 ;  /* 0x000000050d0d7221 */ /* 0x000fe20000002000 */
[----:B---3--:R-:W-:Y:S01]  /*51c0*/  FADD.SAT R14, R14, R8 ;  /* 0x000000080e0e7221 */ /* 0x008fe20000002000 */
[----:B------:R-:W-:-:S03]  /*51d0*/  FADD.SAT R15, R15, R9 ;  /* 0x000000090f0f7221 */ /* 0x000fc60000002000 */
[----:B------:R4:W-:Y:S01]  /*51e0*/  STS.64 [R6+0x10], R12 ;  /* 0x0000100c06007388 */ /* 0x0009e20000000a00 */
[----:B--2---:R-:W-:Y:S01]  /*51f0*/  FADD.SAT R18, R18, R10 ;  /* 0x0000000a12127221 */ /* 0x004fe20000002000 */
[----:B------:R-:W-:Y:S02]  /*5200*/  FADD.SAT R19, R19, R11 ;  /* 0x0000000b13137221 */ /* 0x000fe40000002000 */
[----:B------:R4:W-:Y:S04]  /*5210*/  STS.64 [R6+0x18], R14 ;  /* 0x0000180e06007388 */ /* 0x0009e80000000a00 */
[----:B------:R4:W-:Y:S01]  /*5220*/  STS.64 [R6+0x20], R18 ;  /* 0x0000201206007388 */ /* 0x0009e20000000a00 */
[----:B------:R-:W-:Y:S06]  /*5230*/  BAR.SYNC.DEFER_BLOCKING 0x0 ;  /* 0x0000000000007b1d */ /* 0x000fec0000010000 */
[----:B------:R-:W-:Y:S05]  /*5240*/  BRA.U UP0, `(.L_x_121) ;  /* 0xffffffc900b87547 */ /* 0x000fea000b83ffff */
.L_x_20:
[----:B------:R-:W-:-:S13]  /*5250*/  ISETP.GE.AND P0, PT, R25, 0x1, PT ;  /* 0x000000011900780c */ /* 0x000fda0003f06270 */
[----:B------:R-:W-:Y:S05]  /*5260*/  @!P0 EXIT ;  /* 0x000000000000894d */ /* 0x000fea0003800000 */
[----:B----4-:R-:W4:Y:S01]  /*5270*/  I2F.U32.RP R6, R25 ;  /* 0x0000001900067306 */ /* 0x010f220000209000 */
[C---:B0-----:R-:W-:Y:S02]  /*5280*/  VIMNMX R2, PT, PT, R25.reuse, R17, !PT ;  /* 0x0000001119027248 */ /* 0x041fe40007fe0100 */
[----:B---3--:R-:W-:Y:S02]  /*5290*/  IADD3 R7, PT, PT, RZ, -R25, RZ ;  /* 0x80000019ff077210 */ /* 0x008fe40007ffe0ff */
[C---:B------:R-:W-:Y:S01]  /*52a0*/  IADD3 R5, PT, PT, -R25.reuse, R2, RZ ;  /* 0x0000000219057210 */ /* 0x040fe20007ffe1ff */
[----:B------:R-:W-:Y:S01]  /*52b0*/  HFMA2 R2, -RZ, RZ, 0, 0 ;  /* 0x00000000ff027431 */ /* 0x000fe200000001ff */
[----:B------:R-:W-:Y:S02]  /*52c0*/  ISETP.NE.U32.AND P3, PT, R25, RZ, PT ;  /* 0x000000ff1900720c */ /* 0x000fe40003f65070 */
[C---:B------:R-:W-:Y:S02]  /*52d0*/  ISETP.NE.AND P2, PT, R5.reuse, RZ, PT ;  /* 0x000000ff0500720c */ /* 0x040fe40003f45270 */
[C---:B------:R-:W-:Y:S01]  /*52e0*/  IADD3 R4, PT, PT, R5.reuse, -0x1, RZ ;  /* 0xffffffff05047810 */ /* 0x040fe20007ffe0ff */
[----:B----4-:R-:W0:Y:S10]  /*52f0*/  MUFU.RCP R6, R6 ;  /* 0x0000000600067308 */ /* 0x010e340000001000 */
[----:B------:R-:W-:-:S02]  /*5300*/  @!P2 IADD3 R4, PT, PT, R5, RZ, RZ ;  /* 0x000000ff0504a210 */ /* 0x000fc40007ffe0ff */
[----:B0-----:R-:W-:-:S06]  /*5310*/  IADD3 R3, PT, PT, R6, 0xffffffe, RZ ;  /* 0x0ffffffe06037810 */ /* 0x001fcc0007ffe0ff */
[----:B------:R-:W0:Y:S02]  /*5320*/  F2I.FTZ.U32.TRUNC.NTZ R3, R3 ;  /* 0x0000000300037305 */ /* 0x000e24000021f000 */
[----:B0-----:R-:W-:-:S04]  /*5330*/  IMAD R7, R7, R3, RZ ;  /* 0x0000000307077224 */ /* 0x001fc800078e02ff */
        /* <DEDUP_REMOVED lines=20> */
[----:B--2---:R-:W-:Y:S01]  /*5480*/  IMAD R18, R23, 0xa, R0 ;  /* 0x0000000a17127824 */ /* 0x004fe200078e0200 */
[----:B------:R-:W-:Y:S01]  /*5490*/  UIADD3 UR4, UPT, UPT, UR4, 0x4e0, URZ ;  /* 0x000004e004047890 */ /* 0x000fe2000fffe0ff */
[----:B------:R-:W-:Y:S02]  /*54a0*/  IADD3 R3, PT, PT, -R3, RZ, RZ ;  /* 0x000000ff03037210 */ /* 0x000fe40007ffe1ff */
[----:B------:R-:W-:Y:S01]  /*54b0*/  MOV R2, RZ ;  /* 0x000000ff00027202 */ /* 0x000fe20000000f00 */
[----:B-1----:R-:W1:Y:S01]  /*54c0*/  LDC.64 R8, c[0x0][0x380] ;  /* 0x0000e000ff087b82 */ /* 0x002e620000000a00 */
        /* <DEDUP_REMOVED lines=13> */
.L_x_125:
[CC--:B------:R-:W-:Y:S01]  /*55a0*/  LEA R19, R25.reuse, R20.reuse, 0x2 ;  /* 0x0000001419137211 */ /* 0x0c0fe200078e10ff */
[----:B--2---:R2:W3:Y:S01]  /*55b0*/  LDS R13, [R20] ;  /* 0x00000000140d7984 */ /* 0x0044e20000000800 */
[CC--:B------:R-:W-:Y:S01]  /*55c0*/  LEA R17, R25.reuse, R20.reuse, 0x3 ;  /* 0x0000001419117211 */ /* 0x0c0fe200078e18ff */
[C---:B------:R-:W-:Y:S01]  /*55d0*/  IMAD R11, R25.reuse, 0xc, R20 ;  /* 0x0000000c190b7824 */ /* 0x040fe200078e0214 */
[----:B------:R-:W-:Y:S01]  /*55e0*/  LEA R4, R25, R20, 0x4 ;  /* 0x0000001419047211 */ /* 0x000fe200078e20ff */
[--C-:B0-----:R-:W-:Y:S01]  /*55f0*/  IMAD.WIDE.U32 R26, R18, 0x4, R6.reuse ;  /* 0x00000004121a7825 */ /* 0x101fe200078e0006 */
[----:B------:R-:W0:Y:S01]  /*5600*/  LDS R19, [R19] ;  /* 0x0000000013137984 */ /* 0x000e220000000800 */
[----:B------:R-:W-:Y:S02]  /*5610*/  IADD3 R3, PT, PT, R3, 0x10, RZ ;  /* 0x0000001003037810 */ /* 0x000fe40007ffe0ff */
[CC--:B------:R-:W-:Y:S01]  /*5620*/  LEA R21, R25.reuse, R4.reuse, 0x2 ;  /* 0x0000000419157211 */ /* 0x0c0fe200078e10ff */
[----:B------:R-:W4:Y:S01]  /*5630*/  LDS R17, [R17] ;  /* 0x0000000011117984 */ /* 0x000f220000000800 */
[C---:B------:R-:W-:Y:S01]  /*5640*/  LEA R10, R25.reuse, R4, 0x3 ;  /* 0x00000004190a7211 */ /* 0x040fe200078e18ff */
[----:B------:R-:W-:Y:S01]  /*5650*/  IMAD.WIDE.U32 R14, R22, 0x4, R6 ;  /* 0x00000004160e7825 */ /* 0x000fe200078e0006 */
[C---:B--2---:R-:W-:Y:S01]  /*5660*/  LEA R20, R25.reuse, R18, 0x2 ;  /* 0x0000001219147211 */ /* 0x044fe200078e10ff */
[----:B------:R-:W2:Y:S01]  /*5670*/  LDS R11, [R11] ;  /* 0x000000000b0b7984 */ /* 0x000ea20000000800 */
[----:B------:R-:W-:-:S02]  /*5680*/  LEA R22, R25, R22, 0x2 ;  /* 0x0000001619167211 */ /* 0x000fc400078e10ff */
[----:B------:R-:W-:Y:S01]  /*5690*/  ISETP.GE.AND P1, PT, R3, -0xc, PT ;  /* 0xfffffff40300780c */ /* 0x000fe20003f26270 */
[----:B------:R-:W5:Y:S01]  /*56a0*/  LDS R29, [R4] ;  /* 0x00000000041d7984 */ /* 0x000f620000000800 */
[----:B------:R-:W-:-:S03]  /*56b0*/  LEA R2, R25, R2, 0x2 ;  /* 0x0000000219027211 */ /* 0x000fc600078e10ff */
[----:B------:R-:W1:Y:S01]  /*56c0*/  LDS R21, [R21] ;  /* 0x0000000015157984 */ /* 0x000e620000000800 */
[----:B------:R-:W-:-:S03]  /*56d0*/  LEA R2, R25, R2, 0x2 ;  /* 0x0000000219027211 */ /* 0x000fc600078e10ff */
[----:B------:R-:W1:Y:S01]  /*56e0*/  LDS R10, [R10] ;  /* 0x000000000a0a7984 */ /* 0x000e620000000800 */
[----:B------:R-:W-:-:S04]  /*56f0*/  LEA R2, R25, R2, 0x2 ;  /* 0x0000000219027211 */ /* 0x000fc800078e10ff */
[C---:B------:R-:W-:Y:S01]  /*5700*/  LEA R2, R25.reuse, R2, 0x2 ;  /* 0x0000000219027211 */ /* 0x040fe200078e10ff */
[----:B---3--:R3:W-:Y:S04]  /*5710*/  STG.E desc[UR8][R26.64], R13 ;  /* 0x0000000d1a007986 */ /* 0x0087e8000c101908 */
[----:B0-----:R0:W-:Y:S01]  /*5720*/  STG.E desc[UR8][R14.64], R19 ;  /* 0x000000130e007986 */ /* 0x0011e2000c101908 */
[----:B---3--:R-:W-:Y:S01]  /*5730*/  IMAD.WIDE.U32 R12, R24, 0x4, R6 ;  /* 0x00000004180c7825 */ /* 0x008fe200078e0006 */
[----:B------:R-:W-:-:S03]  /*5740*/  LEA R24, R25, R24, 0x2 ;  /* 0x0000001819187211 */ /* 0x000fc600078e10ff */
[----:B------:R-:W-:Y:S01]  /*5750*/  IMAD.WIDE.U32 R26, R20, 0x4, R6 ;  /* 0x00000004141a7825 */ /* 0x000fe200078e0006 */
[----:B----4-:R3:W-:Y:S01]  /*5760*/  STG.E desc[UR8][R12.64], R17 ;  /* 0x000000110c007986 */ /* 0x0107e2000c101908 */
[C---:B------:R-:W-:Y:S02]  /*5770*/  LEA R20, R25.reuse, R20, 0x2 ;  /* 0x0000001419147211 */ /* 0x040fe400078e10ff */
[C---:B0-----:R-:W-:Y:S01]  /*5780*/  IMAD R15, R25.reuse, 0xc, R4 ;  /* 0x0000000c190f7824 */ /* 0x041fe200078e0204 */
[C---:B------:R-:W-:Y:S01]  /*5790*/  LEA R4, R25.reuse, R4, 0x4 ;  /* 0x0000000419047211 */ /* 0x040fe200078e20ff */
[--C-:B------:R-:W-:Y:S01]  /*57a0*/  IMAD.WIDE.U32 R18, R22, 0x4, R6.reuse ;  /* 0x0000000416127825 */ /* 0x100fe200078e0006 */
[C---:B------:R-:W-:Y:S02]  /*57b0*/  LEA R22, R25.reuse, R22, 0x2 ;  /* 0x0000001619167211 */ /* 0x040fe400078e10ff */
[----:B------:R-:W-:Y:S01]  /*57c0*/  LEA R14, R25, R4, 0x2 ;  /* 0x00000004190e7211 */ /* 0x000fe200078e10ff */
[----:B------:R-:W0:Y:S01]  /*57d0*/  LDS R15, [R15] ;  /* 0x000000000f0f7984 */ /* 0x000e220000000800 */
[----:B---3--:R-:W-:-:S03]  /*57e0*/  IMAD.WIDE.U32 R16, R28, 0x4, R6 ;  /* 0x000000041c107825 */ /* 0x008fc600078e0006 */
[----:B------:R-:W3:Y:S01]  /*57f0*/  LDS R13, [R4] ;  /* 0x00000000040d7984 */ /* 0x000ee20000000800 */
[C---:B------:R-:W-:Y:S02]  /*5800*/  LEA R12, R25.reuse, R4, 0x3 ;  /* 0x00000004190c7211 */ /* 0x040fe400078e18ff */
[C---:B------:R-:W-:Y:S01]  /*5810*/  LEA R28, R25.reuse, R28, 0x2 ;  /* 0x0000001c191c7211 */ /* 0x040fe200078e10ff */
[----:B--2---:R2:W-:Y:S04]  /*5820*/  STG.E desc[UR8][R16.64], R11 ;  /* 0x0000000b10007986 */ /* 0x0045e8000c101908 */
[----:B------:R4:W3:Y:S04]  /*5830*/  LDS R11, [R14] ;  /* 0x000000000e0b7984 */ /* 0x0008e80000000800 */
[----:B-----5:R5:W-:Y:S01]  /*5840*/  STG.E desc[UR8][R26.64], R29 ;  /* 0x0000001d1a007986 */ /* 0x020be2000c101908 */
[C---:B--2---:R-:W-:Y:S01]  /*5850*/  IMAD R17, R25.reuse, 0xc, R4 ;  /* 0x0000000c19117824 */ /* 0x044fe200078e0204 */
[----:B------:R-:W-:-:S02]  /*5860*/  LEA R4, R25, R4, 0x4 ;  /* 0x0000000419047211 */ /* 0x000fc400078e20ff */
[----:B------:R-:W2:Y:S04]  /*5870*/  LDS R16, [R12] ;  /* 0x000000000c107984 */ /* 0x000ea80000000800 */
[----:B------:R-:W2:Y:S01]  /*5880*/  LDS R17, [R17] ;  /* 0x0000000011117984 */ /* 0x000ea20000000800 */
[C---:B----4-:R-:W-:Y:S01]  /*5890*/  IMAD R14, R25.reuse, 0xc, R4 ;  /* 0x0000000c190e7824 */ /* 0x050fe200078e0204 */
[CC--:B-----5:R-:W-:Y:S02]  /*58a0*/  LEA R29, R25.reuse, R4.reuse, 0x2 ;  /* 0x00000004191d7211 */ /* 0x0e0fe400078e10ff */
[C---:B------:R-:W-:Y:S01]  /*58b0*/  LEA R27, R25.reuse, R4, 0x3 ;  /* 0x00000004191b7211 */ /* 0x040fe200078e18ff */
[----:B------:R-:W4:Y:S04]  /*58c0*/  LDS R26, [R4] ;  /* 0x00000000041a7984 */ /* 0x000f280000000800 */
[----:B------:R-:W5:Y:S04]  /*58d0*/  LDS R29, [R29] ;  /* 0x000000001d1d7984 */ /* 0x000f680000000800 */
[----:B-1----:R1:W-:Y:S04]  /*58e0*/  STG.E desc[UR8][R18.64], R21 ;  /* 0x0000001512007986 */ /* 0x0023e8000c101908 */
[----:B------:R-:W5:Y:S04]  /*58f0*/  LDS R27, [R27] ;  /* 0x000000001b1b7984 */ /* 0x000f680000000800 */
[----:B------:R-:W5:Y:S01]  /*5900*/  LDS R21, [R14] ;  /* 0x000000000e157984 */ /* 0x000f620000000800 */
[----:B-1----:R-:W-:Y:S01]  /*5910*/  IMAD.WIDE.U32 R18, R24, 0x4, R6 ;  /* 0x0000000418127825 */ /* 0x002fe200078e0006 */
[----:B------:R-:W-:-:S04]  /*5920*/  LEA R24, R25, R24, 0x2 ;  /* 0x0000001819187211 */ /* 0x000fc800078e10ff */
[----:B------:R1:W-:Y:S02]  /*5930*/  STG.E desc[UR8][R18.64], R10 ;  /* 0x0000000a12007986 */ /* 0x0003e4000c101908 */
[----:B-1----:R-:W-:Y:S01]  /*5940*/  IMAD.WIDE.U32 R18, R28, 0x4, R6 ;  /* 0x000000041c127825 */ /* 0x002fe200078e0006 */
[----:B------:R-:W-:-:S04]  /*5950*/  LEA R28, R25, R28, 0x2 ;  /* 0x0000001c191c7211 */ /* 0x000fc800078e10ff */
[----:B0-----:R0:W-:Y:S02]  /*5960*/  STG.E desc[UR8][R18.64], R15 ;  /* 0x0000000f12007986 */ /* 0x0011e4000c101908 */
[----:B0-----:R-:W-:Y:S01]  /*5970*/  IMAD.WIDE.U32 R14, R20, 0x4, R6 ;  /* 0x00000004140e7825 */ /* 0x001fe200078e0006 */
[----:B------:R-:W-:-:S03]  /*5980*/  LEA R20, R25, R20, 0x2 ;  /* 0x0000001419147211 */ /* 0x000fc600078e10ff */
[--C-:B------:R-:W-:Y:S01]  /*5990*/  IMAD.WIDE.U32 R18, R28, 0x4, R6.reuse ;  /* 0x000000041c127825 */ /* 0x100fe200078e0006 */
[----:B---3--:R0:W-:Y:S01]  /*59a0*/  STG.E desc[UR8][R14.64], R13 ;  /* 0x0000000d0e007986 */ /* 0x0081e2000c101908 */
[C---:B------:R-:W-:Y:S02]  /*59b0*/  LEA R28, R25.reuse, R28, 0x2 ;  /* 0x0000001c191c7211 */ /* 0x040fe400078e10ff */
[----:B0-----:R-:W-:Y:S01]  /*59c0*/  IMAD.WIDE.U32 R12, R22, 0x4, R6 ;  /* 0x00000004160c7825 */ /* 0x001fe200078e0006 */
[----:B------:R-:W-:-:S03]  /*59d0*/  LEA R22, R25, R22, 0x2 ;  /* 0x0000001619167211 */ /* 0x000fc600078e10ff */
[--C-:B------:R-:W-:Y:S01]  /*59e0*/  IMAD.WIDE.U32 R14, R20, 0x4, R6.reuse ;  /* 0x00000004140e7825 */ /* 0x100fe200078e0006 */
[----:B------:R0:W-:Y:S03]  /*59f0*/  STG.E desc[UR8][R12.64], R11 ;  /* 0x0000000b0c007986 */ /* 0x0001e6000c101908 */
[----:B0-----:R-:W-:Y:S01]  /*5a00*/  IMAD.WIDE.U32 R10, R24, 0x4, R6 ;  /* 0x00000004180a7825 */ /* 0x001fe200078e0006 */
[----:B------:R-:W-:-:S03]  /*5a10*/  LEA R24, R25, R24, 0x2 ;  /* 0x0000001819187211 */ /* 0x000fc600078e10ff */
[----:B------:R-:W-:Y:S01]  /*5a20*/  IMAD.WIDE.U32 R12, R22, 0x4, R6 ;  /* 0x00000004160c7825 */ /* 0x000fe200078e0006 */
[----:B--2---:R0:W-:Y:S01]  /*5a30*/  STG.E desc[UR8][R10.64], R16 ;  /* 0x000000100a007986 */ /* 0x0041e2000c101908 */
[----:B------:R-:W-:-:S03]  /*5a40*/  LEA R22, R25, R22, 0x2 ;  /* 0x0000001619167211 */ /* 0x000fc600078e10ff */
[----:B------:R1:W-:Y:S04]  /*5a50*/  STG.E desc[UR8][R18.64], R17 ;  /* 0x0000001112007986 */ /* 0x0003e8000c101908 */
[----:B----4-:R2:W-:Y:S01]  /*5a60*/  STG.E desc[UR8][R14.64], R26 ;  /* 0x0000001a0e007986 */ /* 0x0105e2000c101908 */
[----:B0-----:R-:W-:-:S03]  /*5a70*/  IMAD.WIDE.U32 R10, R24, 0x4, R6 ;  /* 0x00000004180a7825 */ /* 0x001fc600078e0006 */
[----:B-----5:R2:W-:Y:S01]  /*5a80*/  STG.E desc[UR8][R12.64], R29 ;  /* 0x0000001d0c007986 */ /* 0x0205e2000c101908 */
[C---:B------:R-:W-:Y:S01]  /*5a90*/  LEA R24, R25.reuse, R24, 0x2 ;  /* 0x0000001819187211 */ /* 0x040fe200078e10ff */
[----:B-1----:R-:W-:Y:S02]  /*5aa0*/  IMAD.WIDE.U32 R16, R28, 0x4, R6 ;  /* 0x000000041c107825 */ /* 0x002fe400078e0006 */
[----:B------:R2:W-:Y:S01]  /*5ab0*/  STG.E desc[UR8][R10.64], R27 ;  /* 0x0000001b0a007986 */ /* 0x0005e2000c101908 */
[C---:B------:R-:W-:Y:S02]  /*5ac0*/  LEA R18, R25.reuse, R20, 0x2 ;  /* 0x0000001419127211 */ /* 0x040fe400078e10ff */
[C---:B------:R-:W-:Y:S01]  /*5ad0*/  LEA R28, R25.reuse, R28, 0x2 ;  /* 0x0000001c191c7211 */ /* 0x040fe200078e10ff */
[----:B------:R2:W-:Y:S01]  /*5ae0*/  STG.E desc[UR8][R16.64], R21 ;  /* 0x0000001510007986 */ /* 0x0005e2000c101908 */
[----:B------:R-:W-:Y:S01]  /*5af0*/  LEA R20, R25, R4, 0x4 ;  /* 0x0000000419147211 */ /* 0x000fe200078e20ff */
[----:B------:R-:W-:Y:S06]  /*5b00*/  @!P1 BRA `(.L_x_125) ;  /* 0xfffffff800a49947 */ /* 0x000fec000383ffff */
.L_x_124:
[----:B------:R-:W-:-:S04]  /*5b10*/  IADD3 R4, PT, PT, -R3, RZ, RZ ;  /* 0x000000ff03047210 */ /* 0x000fc80007ffe1ff */
[----:B------:R-:W-:-:S13]  /*5b20*/  ISETP.GT.AND P1, PT, R4, 0x4, PT ;  /* 0x000000040400780c */ /* 0x000fda0003f24270 */
[----:B------:R-:W-:Y:S05]  /*5b30*/  @!P1 BRA `(.L_x_126) ;  /* 0x0000000000b49947 */ /* 0x000fea0003800000 */
[----:B--2---:R-:W0:Y:S01]  /*5b40*/  LDS R21, [R20] ;  /* 0x0000000014157984 */ /* 0x004e220000000800 */
[CC--:B------:R-:W-:Y:S01]  /*5b50*/  LEA R12, R25.reuse, R20.reuse, 0x2 ;  /* 0x00000014190c7211 */ /* 0x0c0fe200078e10ff */
[C---:B------:R-:W-:Y:S01]  /*5b60*/  IMAD R13, R25.reuse, 0xc, R20 ;  /* 0x0000000c190d7824 */ /* 0x040fe200078e0214 */
[CC--:B------:R-:W-:Y:S01]  /*5b70*/  LEA R11, R25.reuse, R20.reuse, 0x3 ;  /* 0x00000014190b7211 */ /* 0x0c0fe200078e18ff */
[----:B------:R-:W2:Y:S01]  /*5b80*/  LDC.64 R16, c[0x0][0x380] ;  /* 0x0000e000ff107b82 */ /* 0x000ea20000000a00 */
[C---:B------:R-:W-:Y:S02]  /*5b90*/  LEA R4, R25.reuse, R20, 0x4 ;  /* 0x0000001419047211 */ /* 0x040fe400078e20ff */
[----:B------:R-:W3:Y:S01]  /*5ba0*/  LDS R12, [R12] ;  /* 0x000000000c0c7984 */ /* 0x000ee20000000800 */
[C---:B------:R-:W-:Y:S02]  /*5bb0*/  LEA R2, R25.reuse, R2, 0x2 ;  /* 0x0000000219027211 */ /* 0x040fe400078e10ff */
[CC--:B------:R-:W-:Y:S01]  /*5bc0*/  LEA R29, R25.reuse, R4.reuse, 0x2 ;  /* 0x00000004191d7211 */ /* 0x0c0fe200078e10ff */
[----:B------:R-:W4:Y:S01]  /*5bd0*/  LDS R11, [R11] ;  /* 0x000000000b0b7984 */ /* 0x000f220000000800 */
[C---:B------:R-:W-:Y:S01]  /*5be0*/  LEA R19, R25.reuse, R4, 0x3 ;  /* 0x0000000419137211 */ /* 0x040fe200078e18ff */
[----:B------:R-:W-:Y:S01]  /*5bf0*/  IMAD R6, R25, 0xc, R4 ;  /* 0x0000000c19067824 */ /* 0x000fe200078e0204 */
[----:B------:R-:W-:Y:S01]  /*5c00*/  PLOP3.LUT P0, PT, PT, PT, PT, 0x8, 0x80 ;  /* 0x000000000080781c */ /* 0x000fe20003f0e170 */
[----:B------:R-:W5:Y:S01]  /*5c10*/  LDS R13, [R13] ;  /* 0x000000000d0d7984 */ /* 0x000f620000000800 */
[----:B------:R-:W-:-:S02]  /*5c20*/  IADD3 R3, PT, PT, R3, 0x8, RZ ;  /* 0x0000000803037810 */ /* 0x000fc40007ffe0ff */
[C---:B------:R-:W-:Y:S01]  /*5c30*/  LEA R2, R25.reuse, R2, 0x2 ;  /* 0x0000000219027211 */ /* 0x040fe200078e10ff */
[----:B------:R-:W1:Y:S04]  /*5c40*/  LDS R7, [R4] ;  /* 0x0000000004077984 */ /* 0x000e680000000800 */
[----:B------:R-:W1:Y:S04]  /*5c50*/  LDS R29, [R29] ;  /* 0x000000001d1d7984 */ /* 0x000e680000000800 */
[----:B------:R-:W1:Y:S01]  /*5c60*/  LDS R19, [R19] ;  /* 0x0000000013137984 */ /* 0x000e620000000800 */
[----:B--2---:R-:W-:Y:S01]  /*5c70*/  IMAD.WIDE.U32 R14, R18, 0x4, R16 ;  /* 0x00000004120e7825 */ /* 0x004fe200078e0010 */
[----:B------:R-:W-:-:S02]  /*5c80*/  LEA R18, R25, R18, 0x2 ;  /* 0x0000001219127211 */ /* 0x000fc400078e10ff */
[----:B------:R-:W2:Y:S01]  /*5c90*/  LDS R6, [R6] ;  /* 0x0000000006067984 */ /* 0x000ea20000000800 */
[--C-:B------:R-:W-:Y:S01]  /*5ca0*/  IMAD.WIDE.U32 R26, R24, 0x4, R16.reuse ;  /* 0x00000004181a7825 */ /* 0x100fe200078e0010 */
[C---:B------:R-:W-:Y:S02]  /*5cb0*/  LEA R24, R25.reuse, R24, 0x2 ;  /* 0x0000001819187211 */ /* 0x040fe400078e10ff */
[----:B0-----:R0:W-:Y:S02]  /*5cc0*/  STG.E desc[UR8][R14.64], R21 ;  /* 0x000000150e007986 */ /* 0x0011e4000c101908 */
[----:B0-----:R-:W-:Y:S01]  /*5cd0*/  IMAD.WIDE.U32 R20, R22, 0x4, R16 ;  /* 0x0000000416147825 */ /* 0x001fe200078e0010 */
[----:B------:R-:W-:-:S03]  /*5ce0*/  LEA R22, R25, R22, 0x2 ;  /* 0x0000001619167211 */ /* 0x000fc600078e10ff */
[----:B------:R-:W-:Y:S01]  /*5cf0*/  IMAD.WIDE.U32 R14, R18, 0x4, R16 ;  /* 0x00000004120e7825 */ /* 0x000fe200078e0010 */
[----:B---3--:R0:W-:Y:S01]  /*5d00*/  STG.E desc[UR8][R20.64], R12 ;  /* 0x0000000c14007986 */ /* 0x0081e2000c101908 */
[----:B------:R-:W-:-:S03]  /*5d10*/  LEA R18, R25, R18, 0x2 ;  /* 0x0000001219127211 */ /* 0x000fc600078e10ff */
[----:B----4-:R3:W-:Y:S01]  /*5d20*/  STG.E desc[UR8][R26.64], R11 ;  /* 0x0000000b1a007986 */ /* 0x0107e2000c101908 */
[C---:B0-----:R-:W-:Y:S01]  /*5d30*/  LEA R20, R25.reuse, R4, 0x4 ;  /* 0x0000000419147211 */ /* 0x041fe200078e20ff */
[----:B---3--:R-:W-:Y:S01]  /*5d40*/  IMAD.WIDE.U32 R10, R28, 0x4, R16 ;  /* 0x000000041c0a7825 */ /* 0x008fe200078e0010 */
[----:B------:R-:W-:-:S04]  /*5d50*/  LEA R28, R25, R28, 0x2 ;  /* 0x0000001c191c7211 */ /* 0x000fc800078e10ff */
[----:B-----5:R0:W-:Y:S04]  /*5d60*/  STG.E desc[UR8][R10.64], R13 ;  /* 0x0000000d0a007986 */ /* 0x0201e8000c101908 */
[----:B-1----:R3:W-:Y:S01]  /*5d70*/  STG.E desc[UR8][R14.64], R7 ;  /* 0x000000070e007986 */ /* 0x0027e2000c101908 */
[----:B0-----:R-:W-:Y:S01]  /*5d80*/  IMAD.WIDE.U32 R12, R22, 0x4, R16 ;  /* 0x00000004160c7825 */ /* 0x001fe200078e0010 */
[----:B------:R-:W-:-:S03]  /*5d90*/  LEA R22, R25, R22, 0x2 ;  /* 0x0000001619167211 */ /* 0x000fc600078e10ff */
[--C-:B------:R-:W-:Y:S01]  /*5da0*/  IMAD.WIDE.U32 R10, R24, 0x4, R16.reuse ;  /* 0x00000004180a7825 */ /* 0x100fe200078e0010 */
[----:B------:R3:W-:Y:S01]  /*5db0*/  STG.E desc[UR8][R12.64], R29 ;  /* 0x0000001d0c007986 */ /* 0x0007e2000c101908 */
[C---:B------:R-:W-:Y:S02]  /*5dc0*/  LEA R24, R25.reuse, R24, 0x2 ;  /* 0x0000001819187211 */ /* 0x040fe400078e10ff */
[----:B------:R-:W-:Y:S01]  /*5dd0*/  IMAD.WIDE.U32 R16, R28, 0x4, R16 ;  /* 0x000000041c107825 */ /* 0x000fe200078e0010 */
[----:B------:R3:W-:Y:S01]  /*5de0*/  STG.E desc[UR8][R10.64], R19 ;  /* 0x000000130a007986 */ /* 0x0007e2000c101908 */
[----:B------:R-:W-:-:S03]  /*5df0*/  LEA R28, R25, R28, 0x2 ;  /* 0x0000001c191c7211 */ /* 0x000fc600078e10ff */
[----:B--2---:R3:W-:Y:S04]  /*5e00*/  STG.E desc[UR8][R16.64], R6 ;  /* 0x0000000610007986 */ /* 0x0047e8000c101908 */
.L_x_126:
[----:B------:R-:W-:-:S13]  /*5e10*/  ISETP.NE.OR P0, PT, R3, RZ, P0 ;  /* 0x000000ff0300720c */ /* 0x000fda0000705670 */
[----:B------:R-:W-:Y:S05]  /*5e20*/  @!P0 BRA `(.L_x_122) ;  /* 0x0000000000608947 */ /* 0x000fea0003800000 */
.L_x_123:
[CC--:B0--3--:R-:W-:Y:S01]  /*5e30*/  LEA R19, R25.reuse, R20.reuse, 0x2 ;  /* 0x0000001419137211 */ /* 0x0c9fe200078e10ff */
[C---:B--2---:R-:W-:Y:S01]  /*5e40*/  IMAD R27, R25.reuse, 0xc, R20 ;  /* 0x0000000c191b7824 */ /* 0x044fe200078e0214 */
[----:B------:R-:W-:Y:S01]  /*5e50*/  LEA R21, R25, R20, 0x3 ;  /* 0x0000001419157211 */ /* 0x000fe200078e18ff */
[----:B------:R0:W2:Y:S01]  /*5e60*/  LDS R17, [R20] ;  /* 0x0000000014117984 */ /* 0x0000a20000000800 */
[--C-:B-1----:R-:W-:Y:S01]  /*5e70*/  IMAD.WIDE.U32 R14, R18, 0x4, R8.reuse ;  /* 0x00000004120e7825 */ /* 0x102fe200078e0008 */
[----:B------:R-:W-:Y:S02]  /*5e80*/  IADD3 R3, PT, PT, R3, 0x4, RZ ;  /* 0x0000000403037810 */ /* 0x000fe40007ffe0ff */
[----:B------:R-:W1:Y:S01]  /*5e90*/  LDS R19, [R19] ;  /* 0x0000000013137984 */ /* 0x000e620000000800 */
[--C-:B------:R-:W-:Y:S01]  /*5ea0*/  IMAD.WIDE.U32 R6, R22, 0x4, R8.reuse ;  /* 0x0000000416067825 */ /* 0x100fe200078e0008 */
[----:B------:R-:W-:Y:S02]  /*5eb0*/  ISETP.NE.AND P0, PT, R3, RZ, PT ;  /* 0x000000ff0300720c */ /* 0x000fe40003f05270 */
[----:B------:R-:W3:Y:S01]  /*5ec0*/  LDS R21, [R21] ;  /* 0x0000000015157984 */ /* 0x000ee20000000800 */
[----:B------:R-:W-:Y:S01]  /*5ed0*/  IMAD.WIDE.U32 R10, R24, 0x4, R8 ;  /* 0x00000004180a7825 */ /* 0x000fe200078e0008 */
[----:B------:R-:W-:-:S02]  /*5ee0*/  LEA R2, R25, R2, 0x2 ;  /* 0x0000000219027211 */ /* 0x000fc400078e10ff */
[----:B------:R-:W4:Y:S01]  /*5ef0*/  LDS R27, [R27] ;  /* 0x000000001b1b7984 */ /* 0x000f220000000800 */
[----:B------:R-:W-:Y:S01]  /*5f00*/  IMAD.WIDE.U32 R12, R28, 0x4, R8 ;  /* 0x000000041c0c7825 */ /* 0x000fe200078e0008 */
[C---:B------:R-:W-:Y:S02]  /*5f10*/  LEA R18, R25.reuse, R18, 0x2 ;  /* 0x0000001219127211 */ /* 0x040fe400078e10ff */
[C---:B------:R-:W-:Y:S02]  /*5f20*/  LEA R22, R25.reuse, R22, 0x2 ;  /* 0x0000001619167211 */ /* 0x040fe400078e10ff */
[C---:B------:R-:W-:Y:S02]  /*5f30*/  LEA R24, R25.reuse, R24, 0x2 ;  /* 0x0000001819187211 */ /* 0x040fe400078e10ff */
[C---:B------:R-:W-:Y:S02]  /*5f40*/  LEA R28, R25.reuse, R28, 0x2 ;  /* 0x0000001c191c7211 */ /* 0x040fe400078e10ff */
[----:B0-----:R-:W-:Y:S01]  /*5f50*/  LEA R20, R25, R20, 0x4 ;  /* 0x0000001419147211 */ /* 0x001fe200078e20ff */
[----:B--2---:R0:W-:Y:S04]  /*5f60*/  STG.E desc[UR8][R14.64], R17 ;  /* 0x000000110e007986 */ /* 0x0041e8000c101908 */
[----:B-1----:R0:W-:Y:S04]  /*5f70*/  STG.E desc[UR8][R6.64], R19 ;  /* 0x0000001306007986 */ /* 0x0021e8000c101908 */
[----:B---3--:R0:W-:Y:S04]  /*5f80*/  STG.E desc[UR8][R10.64], R21 ;  /* 0x000000150a007986 */ /* 0x0081e8000c101908 */
[----:B----4-:R0:W-:Y:S01]  /*5f90*/  STG.E desc[UR8][R12.64], R27 ;  /* 0x0000001b0c007986 */ /* 0x0101e2000c101908 */
[----:B------:R-:W-:Y:S05]  /*5fa0*/  @P0 BRA `(.L_x_123) ;  /* 0xfffffffc00a00947 */ /* 0x000fea000383ffff */
.L_x_122:
[----:B------:R-:W-:-:S13]  /*5fb0*/  ISETP.NE.AND P0, PT, R5, RZ, PT ;  /* 0x000000ff0500720c */ /* 0x000fda0003f05270 */
[----:B------:R-:W-:Y:S05]  /*5fc0*/  @!P0 EXIT ;  /* 0x000000000000894d */ /* 0x000fea0003800000 */
[----:B------:R-:W4:Y:S01]  /*5fd0*/  S2UR UR5, SR_CgaCtaId ;  /* 0x00000000000579c3 */ /* 0x000f220000008800 */
[----:B------:R-:W-:Y:S01]  /*5fe0*/  UMOV UR4, 0x400 ;  /* 0x0000040000047882 */ /* 0x000fe20000000000 */
[----:B------:R-:W-:Y:S01]  /*5ff0*/  IADD3 R0, PT, PT, R0, R2, RZ ;  /* 0x0000000200007210 */ /* 0x000fe20007ffe0ff */
[----:B------:R-:W-:Y:S01]  /*6000*/  UIADD3 UR4, UPT, UPT, UR4, 0x4e0, URZ ;  /* 0x000004e004047890 */ /* 0x000fe2000fffe0ff */
[----:B------:R-:W-:-:S03]  /*6010*/  IADD3 R5, PT, PT, -R5, RZ, RZ ;  /* 0x000000ff05057210 */ /* 0x000fc60007ffe1ff */
[----:B------:R-:W-:Y:S01]  /*6020*/  IMAD R23, R23, 0xa, R0 ;  /* 0x0000000a17177824 */ /* 0x000fe200078e0200 */
[----:B0--3--:R-:W0:Y:S01]  /*6030*/  LDC.64 R6, c[0x0][0x380] ;  /* 0x0000e000ff067b82 */ /* 0x009e220000000a00 */
[----:B----4-:R-:W-:-:S06]  /*6040*/  ULEA UR4, UR5, UR4, 0x18 ;  /* 0x0000000405047291 */ /* 0x010fcc000f8ec0ff */
[----:B------:R-:W-:-:S07]  /*6050*/  LEA R0, R0, UR4, 0x2 ;  /* 0x0000000400007c11 */ /* 0x000fce000f8e10ff */
.L_x_127:
[----:B-1-3--:R1:W3:Y:S01]  /*6060*/  LDS R9, [R0] ;  /* 0x0000000000097984 */ /* 0x00a2e20000000800 */
[----:B0-----:R-:W-:Y:S01]  /*6070*/  IMAD.WIDE.U32 R2, R23, 0x4, R6 ;  /* 0x0000000417027825 */ /* 0x001fe200078e0006 */
[----:B------:R-:W-:Y:S02]  /*6080*/  IADD3 R5, PT, PT, R5, 0x1, RZ ;  /* 0x0000000105057810 */ /* 0x000fe40007ffe0ff */
[----:B------:R-:W-:Y:S02]  /*6090*/  IADD3 R23, PT, PT, R25, R23, RZ ;  /* 0x0000001719177210 */ /* 0x000fe40007ffe0ff */
[----:B------:R-:W-:Y:S02]  /*60a0*/  ISETP.NE.AND P0, PT, R5, RZ, PT ;  /* 0x000000ff0500720c */ /* 0x000fe40003f05270 */
[----:B-1----:R-:W-:Y:S01]  /*60b0*/  LEA R0, R25, R0, 0x2 ;  /* 0x0000000019007211 */ /* 0x002fe200078e10ff */
[----:B---3--:R3:W-:Y:S10]  /*60c0*/  STG.E desc[UR8][R2.64], R9 ;  /* 0x0000000902007986 */ /* 0x0087f4000c101908 */
[----:B------:R-:W-:Y:S05]  /*60d0*/  @P0 BRA `(.L_x_127) ;  /* 0xfffffffc00e00947 */ /* 0x000fea000383ffff */
[----:B------:R-:W-:Y:S05]  /*60e0*/  EXIT ;  /* 0x000000000000794d */ /* 0x000fea0003800000 */
.L_x_128:
[----:B------:R-:W-:-:S00]  /*60f0*/  BRA `(.L_x_128) ;  /* 0xfffffffc00fc7947 */ /* 0x000fc0000383ffff */
[----:B------:R-:W-:-:S00]  /*6100*/  NOP ;  /* 0x0000000000007918 */ /* 0x000fc00000000000 */
[----:B------:R-:W-:-:S00]  /*6110*/  NOP ;  /* 0x0000000000007918 */ /* 0x000fc00000000000 */
[----:B------:R-:W-:-:S00]  /*6120*/  NOP ;  /* 0x0000000000007918 */ /* 0x000fc00000000000 */
[----:B------:R-:W-:-:S00]  /*6130*/  NOP ;  /* 0x0000000000007918 */ /* 0x000fc00000000000 */
[----:B------:R-:W-:-:S00]  /*6140*/  NOP ;  /* 0x0000000000007918 */ /* 0x000fc00000000000 */
[----:B------:R-:W-:-:S00]  /*6150*/  NOP ;  /* 0x0000000000007918 */ /* 0x000fc00000000000 */
[----:B------:R-:W-:-:S00]  /*6160*/  NOP ;  /* 0x0000000000007918 */ /* 0x000fc00000000000 */
[----:B------:R-:W-:-:S00]  /*6170*/  NOP ;  /* 0x0000000000007918 */ /* 0x000fc00000000000 */
.L_x_129:


//--------------------- .nv.shared.pop_nca_executor_run_batch --------------------------
	.section	.nv.shared.pop_nca_executor_run_batch,"aw",@nobits
	.sectionflags	@""
	.align	16
.nv.shared.pop_nca_executor_run_batch:
	.zero		2272


//--------------------- .nv.shared.reserved.0     --------------------------
	.section	.nv.shared.reserved.0,"aw",@nobits
	.weak		__nv_reservedSMEM_offset_0_alias
	.size		__nv_reservedSMEM_offset_0_alias, 0, 64
	.other		__nv_reservedSMEM_offset_0_alias,@"STO_CUDA_RESERVED_SHARED STV_DEFAULT"
__nv_reservedSMEM_offset_0_alias:
	.zero		0
	.zero		64


//--------------------- .nv.constant0.pop_nca_executor_run_batch --------------------------
	.section	.nv.constant0.pop_nca_executor_run_batch,"a",@progbits
	.sectionflags	@""
	.align	4
.nv.constant0.pop_nca_executor_run_batch:
	.zero		936


//--------------------- SYMBOLS --------------------------

	.type		.nv.reservedSmem.offset0,@object
	.size		.nv.reservedSmem.offset0,0x4
	.type		.nv.reservedSmem.cap,@object
	.size		.nv.reservedSmem.cap,0x4
